//
// Generated by NVIDIA NVVM Compiler
//
// Compiler Build ID: CL-36424714
// Cuda compilation tools, release 13.0, V13.0.88
// Based on NVVM 20.0.0
//

.version 9.0
.target sm_100
.address_size 64

	// .globl	_ZN3cub18CUB_300001_SM_10006detail11EmptyKernelIvEEvv
.global .align 1 .b8 _ZN30_INTERNAL_f53c335c_4_k_cu_main4cuda3std3__45__cpo5beginE[1];
.global .align 1 .b8 _ZN30_INTERNAL_f53c335c_4_k_cu_main4cuda3std3__45__cpo3endE[1];
.global .align 1 .b8 _ZN30_INTERNAL_f53c335c_4_k_cu_main4cuda3std3__45__cpo6cbeginE[1];
.global .align 1 .b8 _ZN30_INTERNAL_f53c335c_4_k_cu_main4cuda3std3__45__cpo4cendE[1];
.global .align 1 .b8 _ZN30_INTERNAL_f53c335c_4_k_cu_main4cuda3std3__45__cpo6rbeginE[1];
.global .align 1 .b8 _ZN30_INTERNAL_f53c335c_4_k_cu_main4cuda3std3__45__cpo4rendE[1];
.global .align 1 .b8 _ZN30_INTERNAL_f53c335c_4_k_cu_main4cuda3std3__45__cpo7crbeginE[1];
.global .align 1 .b8 _ZN30_INTERNAL_f53c335c_4_k_cu_main4cuda3std3__45__cpo5crendE[1];
.global .align 1 .b8 _ZN30_INTERNAL_f53c335c_4_k_cu_main4cuda3std3__432_GLOBAL__N__f53c335c_4_k_cu_main6ignoreE[1];
.global .align 1 .b8 _ZN30_INTERNAL_f53c335c_4_k_cu_main4cuda3std3__419piecewise_constructE[1];
.global .align 1 .b8 _ZN30_INTERNAL_f53c335c_4_k_cu_main4cuda3std3__48in_placeE[1];
.global .align 1 .b8 _ZN30_INTERNAL_f53c335c_4_k_cu_main4cuda3std3__420unreachable_sentinelE[1];
.global .align 1 .b8 _ZN30_INTERNAL_f53c335c_4_k_cu_main4cuda3std3__47nulloptE[1];
.global .align 1 .b8 _ZN30_INTERNAL_f53c335c_4_k_cu_main4cuda3std3__48unexpectE[1];
.global .align 1 .b8 _ZN30_INTERNAL_f53c335c_4_k_cu_main4cuda3std6ranges3__45__cpo4swapE[1];
.global .align 1 .b8 _ZN30_INTERNAL_f53c335c_4_k_cu_main4cuda3std6ranges3__45__cpo9iter_moveE[1];
.global .align 1 .b8 _ZN30_INTERNAL_f53c335c_4_k_cu_main4cuda3std6ranges3__45__cpo5beginE[1];
.global .align 1 .b8 _ZN30_INTERNAL_f53c335c_4_k_cu_main4cuda3std6ranges3__45__cpo3endE[1];
.global .align 1 .b8 _ZN30_INTERNAL_f53c335c_4_k_cu_main4cuda3std6ranges3__45__cpo6cbeginE[1];
.global .align 1 .b8 _ZN30_INTERNAL_f53c335c_4_k_cu_main4cuda3std6ranges3__45__cpo4cendE[1];
.global .align 1 .b8 _ZN30_INTERNAL_f53c335c_4_k_cu_main4cuda3std6ranges3__45__cpo7advanceE[1];
.global .align 1 .b8 _ZN30_INTERNAL_f53c335c_4_k_cu_main4cuda3std6ranges3__45__cpo9iter_swapE[1];
.global .align 1 .b8 _ZN30_INTERNAL_f53c335c_4_k_cu_main4cuda3std6ranges3__45__cpo4nextE[1];
.global .align 1 .b8 _ZN30_INTERNAL_f53c335c_4_k_cu_main4cuda3std6ranges3__45__cpo4prevE[1];
.global .align 1 .b8 _ZN30_INTERNAL_f53c335c_4_k_cu_main4cuda3std6ranges3__45__cpo4dataE[1];
.global .align 1 .b8 _ZN30_INTERNAL_f53c335c_4_k_cu_main4cuda3std6ranges3__45__cpo5cdataE[1];
.global .align 1 .b8 _ZN30_INTERNAL_f53c335c_4_k_cu_main4cuda3std6ranges3__45__cpo4sizeE[1];
.global .align 1 .b8 _ZN30_INTERNAL_f53c335c_4_k_cu_main4cuda3std6ranges3__45__cpo5ssizeE[1];
.global .align 1 .b8 _ZN30_INTERNAL_f53c335c_4_k_cu_main4cuda3std6ranges3__45__cpo8distanceE[1];
.global .align 1 .b8 _ZN30_INTERNAL_f53c335c_4_k_cu_main6thrust24THRUST_300001_SM_1000_NS8cuda_cub3parE[1];
.global .align 1 .b8 _ZN30_INTERNAL_f53c335c_4_k_cu_main6thrust24THRUST_300001_SM_1000_NS8cuda_cub10par_nosyncE[1];
.global .align 1 .b8 _ZN30_INTERNAL_f53c335c_4_k_cu_main6thrust24THRUST_300001_SM_1000_NS6system6detail10sequential3seqE[1];
.global .align 1 .b8 _ZN30_INTERNAL_f53c335c_4_k_cu_main6thrust24THRUST_300001_SM_1000_NS12placeholders2_1E[1];
.global .align 1 .b8 _ZN30_INTERNAL_f53c335c_4_k_cu_main6thrust24THRUST_300001_SM_1000_NS12placeholders2_2E[1];
.global .align 1 .b8 _ZN30_INTERNAL_f53c335c_4_k_cu_main6thrust24THRUST_300001_SM_1000_NS12placeholders2_3E[1];
.global .align 1 .b8 _ZN30_INTERNAL_f53c335c_4_k_cu_main6thrust24THRUST_300001_SM_1000_NS12placeholders2_4E[1];
.global .align 1 .b8 _ZN30_INTERNAL_f53c335c_4_k_cu_main6thrust24THRUST_300001_SM_1000_NS12placeholders2_5E[1];
.global .align 1 .b8 _ZN30_INTERNAL_f53c335c_4_k_cu_main6thrust24THRUST_300001_SM_1000_NS12placeholders2_6E[1];
.global .align 1 .b8 _ZN30_INTERNAL_f53c335c_4_k_cu_main6thrust24THRUST_300001_SM_1000_NS12placeholders2_7E[1];
.global .align 1 .b8 _ZN30_INTERNAL_f53c335c_4_k_cu_main6thrust24THRUST_300001_SM_1000_NS12placeholders2_8E[1];
.global .align 1 .b8 _ZN30_INTERNAL_f53c335c_4_k_cu_main6thrust24THRUST_300001_SM_1000_NS12placeholders2_9E[1];
.global .align 1 .b8 _ZN30_INTERNAL_f53c335c_4_k_cu_main6thrust24THRUST_300001_SM_1000_NS12placeholders3_10E[1];
.global .align 1 .b8 _ZN30_INTERNAL_f53c335c_4_k_cu_main6thrust24THRUST_300001_SM_1000_NS3seqE[1];

.visible .entry _ZN3cub18CUB_300001_SM_10006detail11EmptyKernelIvEEvv()
{


	ret;

}
	// .globl	_ZN3cub18CUB_300001_SM_10006detail8for_each13static_kernelINS2_12policy_hub_t12policy_500_tEmN6thrust24THRUST_300001_SM_1000_NS8cuda_cub20__uninitialized_fill7functorINS7_10device_ptrIdEEdEEEEvT0_T1_
.visible .entry _ZN3cub18CUB_300001_SM_10006detail8for_each13static_kernelINS2_12policy_hub_t12policy_500_tEmN6thrust24THRUST_300001_SM_1000_NS8cuda_cub20__uninitialized_fill7functorINS7_10device_ptrIdEEdEEEEvT0_T1_(
	.param .u64 _ZN3cub18CUB_300001_SM_10006detail8for_each13static_kernelINS2_12policy_hub_t12policy_500_tEmN6thrust24THRUST_300001_SM_1000_NS8cuda_cub20__uninitialized_fill7functorINS7_10device_ptrIdEEdEEEEvT0_T1__param_0,
	.param .align 8 .b8 _ZN3cub18CUB_300001_SM_10006detail8for_each13static_kernelINS2_12policy_hub_t12policy_500_tEmN6thrust24THRUST_300001_SM_1000_NS8cuda_cub20__uninitialized_fill7functorINS7_10device_ptrIdEEdEEEEvT0_T1__param_1[16]
)
.maxntid 256
{
	.reg .pred 	%p<4>;
	.reg .b32 	%r<5>;
	.reg .b64 	%rd<16>;
	.reg .b64 	%fd<3>;

	ld.param.f64 	%fd2, [_ZN3cub18CUB_300001_SM_10006detail8for_each13static_kernelINS2_12policy_hub_t12policy_500_tEmN6thrust24THRUST_300001_SM_1000_NS8cuda_cub20__uninitialized_fill7functorINS7_10device_ptrIdEEdEEEEvT0_T1__param_1+8];
	ld.param.u64 	%rd4, [_ZN3cub18CUB_300001_SM_10006detail8for_each13static_kernelINS2_12policy_hub_t12policy_500_tEmN6thrust24THRUST_300001_SM_1000_NS8cuda_cub20__uninitialized_fill7functorINS7_10device_ptrIdEEdEEEEvT0_T1__param_1];
	ld.param.u64 	%rd5, [_ZN3cub18CUB_300001_SM_10006detail8for_each13static_kernelINS2_12policy_hub_t12policy_500_tEmN6thrust24THRUST_300001_SM_1000_NS8cuda_cub20__uninitialized_fill7functorINS7_10device_ptrIdEEdEEEEvT0_T1__param_0];
	mov.u32 	%r2, %ctaid.x;
	mul.wide.u32 	%rd1, %r2, 512;
	sub.s64 	%rd2, %rd5, %rd1;
	setp.lt.u64 	%p1, %rd2, 512;
	@%p1 bra 	$L__BB1_2;
	mov.u32 	%r4, %tid.x;
	cvta.to.global.u64 	%rd11, %rd4;
	cvt.u64.u32 	%rd12, %r4;
	add.s64 	%rd13, %rd1, %rd12;
	shl.b64 	%rd14, %rd13, 3;
	add.s64 	%rd15, %rd11, %rd14;
	st.global.f64 	[%rd15], %fd2;
	st.global.f64 	[%rd15+2048], %fd2;
	bra.uni 	$L__BB1_6;
$L__BB1_2:
	cvta.to.global.u64 	%rd6, %rd4;
	mov.u32 	%r1, %tid.x;
	cvt.u64.u32 	%rd7, %r1;
	setp.le.u64 	%p2, %rd2, %rd7;
	add.s64 	%rd8, %rd1, %rd7;
	shl.b64 	%rd9, %rd8, 3;
	add.s64 	%rd3, %rd6, %rd9;
	@%p2 bra 	$L__BB1_4;
	st.global.f64 	[%rd3], %fd2;
$L__BB1_4:
	add.s32 	%r3, %r1, 256;
	cvt.u64.u32 	%rd10, %r3;
	setp.le.u64 	%p3, %rd2, %rd10;
	@%p3 bra 	$L__BB1_6;
	st.global.f64 	[%rd3+2048], %fd2;
$L__BB1_6:
	ret;

}
	// .globl	_ZN3cub18CUB_300001_SM_10006detail9transform16transform_kernelINS2_10policy_hubILb1EN4cuda3std3__45tupleIJN6thrust24THRUST_300001_SM_1000_NS17counting_iteratorIiNSA_11use_defaultESC_SC_EEEEEE10policy1000Ei3rngNSA_6detail15normal_iteratorINSA_10device_ptrIdEEEEJSD_EEEvT0_iT1_T2_DpNS2_10kernel_argIT3_EE
.visible .entry _ZN3cub18CUB_300001_SM_10006detail9transform16transform_kernelINS2_10policy_hubILb1EN4cuda3std3__45tupleIJN6thrust24THRUST_300001_SM_1000_NS17counting_iteratorIiNSA_11use_defaultESC_SC_EEEEEE10policy1000Ei3rngNSA_6detail15normal_iteratorINSA_10device_ptrIdEEEEJSD_EEEvT0_iT1_T2_DpNS2_10kernel_argIT3_EE(
	.param .u32 _ZN3cub18CUB_300001_SM_10006detail9transform16transform_kernelINS2_10policy_hubILb1EN4cuda3std3__45tupleIJN6thrust24THRUST_300001_SM_1000_NS17counting_iteratorIiNSA_11use_defaultESC_SC_EEEEEE10policy1000Ei3rngNSA_6detail15normal_iteratorINSA_10device_ptrIdEEEEJSD_EEEvT0_iT1_T2_DpNS2_10kernel_argIT3_EE_param_0,
	.param .u32 _ZN3cub18CUB_300001_SM_10006detail9transform16transform_kernelINS2_10policy_hubILb1EN4cuda3std3__45tupleIJN6thrust24THRUST_300001_SM_1000_NS17counting_iteratorIiNSA_11use_defaultESC_SC_EEEEEE10policy1000Ei3rngNSA_6detail15normal_iteratorINSA_10device_ptrIdEEEEJSD_EEEvT0_iT1_T2_DpNS2_10kernel_argIT3_EE_param_1,
	.param .align 1 .b8 _ZN3cub18CUB_300001_SM_10006detail9transform16transform_kernelINS2_10policy_hubILb1EN4cuda3std3__45tupleIJN6thrust24THRUST_300001_SM_1000_NS17counting_iteratorIiNSA_11use_defaultESC_SC_EEEEEE10policy1000Ei3rngNSA_6detail15normal_iteratorINSA_10device_ptrIdEEEEJSD_EEEvT0_iT1_T2_DpNS2_10kernel_argIT3_EE_param_2[1],
	.param .align 8 .b8 _ZN3cub18CUB_300001_SM_10006detail9transform16transform_kernelINS2_10policy_hubILb1EN4cuda3std3__45tupleIJN6thrust24THRUST_300001_SM_1000_NS17counting_iteratorIiNSA_11use_defaultESC_SC_EEEEEE10policy1000Ei3rngNSA_6detail15normal_iteratorINSA_10device_ptrIdEEEEJSD_EEEvT0_iT1_T2_DpNS2_10kernel_argIT3_EE_param_3[8],
	.param .align 8 .b8 _ZN3cub18CUB_300001_SM_10006detail9transform16transform_kernelINS2_10policy_hubILb1EN4cuda3std3__45tupleIJN6thrust24THRUST_300001_SM_1000_NS17counting_iteratorIiNSA_11use_defaultESC_SC_EEEEEE10policy1000Ei3rngNSA_6detail15normal_iteratorINSA_10device_ptrIdEEEEJSD_EEEvT0_iT1_T2_DpNS2_10kernel_argIT3_EE_param_4[16]
)
.maxntid 128
{
	.reg .pred 	%p<27>;
	.reg .b32 	%r<278>;
	.reg .b64 	%rd<20>;
	.reg .b64 	%fd<31>;

	ld.param.u32 	%r1, [_ZN3cub18CUB_300001_SM_10006detail9transform16transform_kernelINS2_10policy_hubILb1EN4cuda3std3__45tupleIJN6thrust24THRUST_300001_SM_1000_NS17counting_iteratorIiNSA_11use_defaultESC_SC_EEEEEE10policy1000Ei3rngNSA_6detail15normal_iteratorINSA_10device_ptrIdEEEEJSD_EEEvT0_iT1_T2_DpNS2_10kernel_argIT3_EE_param_4];
	ld.param.u32 	%r55, [_ZN3cub18CUB_300001_SM_10006detail9transform16transform_kernelINS2_10policy_hubILb1EN4cuda3std3__45tupleIJN6thrust24THRUST_300001_SM_1000_NS17counting_iteratorIiNSA_11use_defaultESC_SC_EEEEEE10policy1000Ei3rngNSA_6detail15normal_iteratorINSA_10device_ptrIdEEEEJSD_EEEvT0_iT1_T2_DpNS2_10kernel_argIT3_EE_param_0];
	ld.param.u64 	%rd7, [_ZN3cub18CUB_300001_SM_10006detail9transform16transform_kernelINS2_10policy_hubILb1EN4cuda3std3__45tupleIJN6thrust24THRUST_300001_SM_1000_NS17counting_iteratorIiNSA_11use_defaultESC_SC_EEEEEE10policy1000Ei3rngNSA_6detail15normal_iteratorINSA_10device_ptrIdEEEEJSD_EEEvT0_iT1_T2_DpNS2_10kernel_argIT3_EE_param_3];
	ld.param.u32 	%r54, [_ZN3cub18CUB_300001_SM_10006detail9transform16transform_kernelINS2_10policy_hubILb1EN4cuda3std3__45tupleIJN6thrust24THRUST_300001_SM_1000_NS17counting_iteratorIiNSA_11use_defaultESC_SC_EEEEEE10policy1000Ei3rngNSA_6detail15normal_iteratorINSA_10device_ptrIdEEEEJSD_EEEvT0_iT1_T2_DpNS2_10kernel_argIT3_EE_param_1];
	cvta.to.global.u64 	%rd1, %rd7;
	shl.b32 	%r56, %r54, 7;
	mov.u32 	%r57, %ctaid.x;
	mul.lo.s32 	%r2, %r56, %r57;
	sub.s32 	%r58, %r55, %r2;
	min.s32 	%r3, %r56, %r58;
	add.s32 	%r4, %r1, %r2;
	setp.gt.s32 	%p1, %r56, %r58;
	@%p1 bra 	$L__BB2_8;
	setp.lt.s32 	%p2, %r54, 1;
	@%p2 bra 	$L__BB2_25;
	mov.u32 	%r5, %tid.x;
	and.b32  	%r6, %r54, 3;
	setp.lt.u32 	%p3, %r54, 4;
	mov.b32 	%r274, 0;
	@%p3 bra 	$L__BB2_5;
	and.b32  	%r274, %r54, 2147483644;
	neg.s32 	%r268, %r274;
	add.s32 	%r60, %r1, %r5;
	add.s32 	%r267, %r60, %r2;
	add.s32 	%r266, %r267, 384;
	add.s32 	%r265, %r267, 256;
	mul.wide.s32 	%rd8, %r2, 8;
	add.s64 	%rd9, %rd8, %rd1;
	add.s64 	%rd2, %rd9, 2048;
	add.s32 	%r263, %r267, 128;
	mov.u32 	%r264, %r5;
$L__BB2_4:
	mul.hi.u32 	%r61, %r267, 3;
	sub.s32 	%r62, %r267, %r61;
	shr.u32 	%r63, %r62, 1;
	add.s32 	%r64, %r63, %r61;
	shr.u32 	%r65, %r64, 30;
	mul.hi.u32 	%r66, %r266, 3;
	sub.s32 	%r67, %r266, %r66;
	shr.u32 	%r68, %r67, 1;
	add.s32 	%r69, %r68, %r66;
	shr.u32 	%r70, %r69, 30;
	mul.hi.u32 	%r71, %r265, 3;
	sub.s32 	%r72, %r265, %r71;
	shr.u32 	%r73, %r72, 1;
	add.s32 	%r74, %r73, %r71;
	shr.u32 	%r75, %r74, 30;
	mul.wide.s32 	%rd10, %r264, 8;
	add.s64 	%rd11, %rd2, %rd10;
	mul.hi.u32 	%r76, %r263, 3;
	sub.s32 	%r77, %r263, %r76;
	shr.u32 	%r78, %r77, 1;
	add.s32 	%r79, %r78, %r76;
	shr.u32 	%r80, %r79, 30;
	mad.lo.s32 	%r81, %r65, -2147483647, %r267;
	max.u32 	%r82, %r81, 1;
	mul.hi.u32 	%r83, %r82, -1131474031;
	shr.u32 	%r84, %r83, 15;
	mul.lo.s32 	%r85, %r84, 44488;
	sub.s32 	%r86, %r82, %r85;
	mul.lo.s32 	%r87, %r86, 48271;
	mul.lo.s32 	%r88, %r84, 3399;
	setp.lt.u32 	%p4, %r87, %r88;
	xor.b32  	%r89, %r88, 2147483647;
	neg.s32 	%r90, %r88;
	selp.b32 	%r91, %r89, %r90, %p4;
	add.s32 	%r92, %r87, %r91;
	add.s32 	%r93, %r92, -1;
	cvt.rn.f64.u32 	%fd1, %r93;
	div.rn.f64 	%fd2, %fd1, 0d41DFFFFFFF800000;
	fma.rn.f64 	%fd3, %fd2, 0d402E000000000000, 0d4039000000000000;
	st.global.f64 	[%rd11+-2048], %fd3;
	mad.lo.s32 	%r94, %r80, -2147483647, %r267;
	add.s32 	%r95, %r94, 128;
	max.u32 	%r96, %r95, 1;
	mul.hi.u32 	%r97, %r96, -1131474031;
	shr.u32 	%r98, %r97, 15;
	mul.lo.s32 	%r99, %r98, 44488;
	sub.s32 	%r100, %r96, %r99;
	mul.lo.s32 	%r101, %r100, 48271;
	mul.lo.s32 	%r102, %r98, 3399;
	setp.lt.u32 	%p5, %r101, %r102;
	xor.b32  	%r103, %r102, 2147483647;
	neg.s32 	%r104, %r102;
	selp.b32 	%r105, %r103, %r104, %p5;
	add.s32 	%r106, %r101, %r105;
	add.s32 	%r107, %r106, -1;
	cvt.rn.f64.u32 	%fd4, %r107;
	div.rn.f64 	%fd5, %fd4, 0d41DFFFFFFF800000;
	fma.rn.f64 	%fd6, %fd5, 0d402E000000000000, 0d4039000000000000;
	st.global.f64 	[%rd11+-1024], %fd6;
	mad.lo.s32 	%r108, %r75, -2147483647, %r267;
	add.s32 	%r109, %r108, 256;
	max.u32 	%r110, %r109, 1;
	mul.hi.u32 	%r111, %r110, -1131474031;
	shr.u32 	%r112, %r111, 15;
	mul.lo.s32 	%r113, %r112, 44488;
	sub.s32 	%r114, %r110, %r113;
	mul.lo.s32 	%r115, %r114, 48271;
	mul.lo.s32 	%r116, %r112, 3399;
	setp.lt.u32 	%p6, %r115, %r116;
	xor.b32  	%r117, %r116, 2147483647;
	neg.s32 	%r118, %r116;
	selp.b32 	%r119, %r117, %r118, %p6;
	add.s32 	%r120, %r115, %r119;
	add.s32 	%r121, %r120, -1;
	cvt.rn.f64.u32 	%fd7, %r121;
	div.rn.f64 	%fd8, %fd7, 0d41DFFFFFFF800000;
	fma.rn.f64 	%fd9, %fd8, 0d402E000000000000, 0d4039000000000000;
	st.global.f64 	[%rd11], %fd9;
	mad.lo.s32 	%r122, %r70, -2147483647, %r267;
	add.s32 	%r123, %r122, 384;
	max.u32 	%r124, %r123, 1;
	mul.hi.u32 	%r125, %r124, -1131474031;
	shr.u32 	%r126, %r125, 15;
	mul.lo.s32 	%r127, %r126, 44488;
	sub.s32 	%r128, %r124, %r127;
	mul.lo.s32 	%r129, %r128, 48271;
	mul.lo.s32 	%r130, %r126, 3399;
	setp.lt.u32 	%p7, %r129, %r130;
	xor.b32  	%r131, %r130, 2147483647;
	neg.s32 	%r132, %r130;
	selp.b32 	%r133, %r131, %r132, %p7;
	add.s32 	%r134, %r129, %r133;
	add.s32 	%r135, %r134, -1;
	cvt.rn.f64.u32 	%fd10, %r135;
	div.rn.f64 	%fd11, %fd10, 0d41DFFFFFFF800000;
	fma.rn.f64 	%fd12, %fd11, 0d402E000000000000, 0d4039000000000000;
	st.global.f64 	[%rd11+1024], %fd12;
	add.s32 	%r268, %r268, 4;
	add.s32 	%r267, %r267, 512;
	add.s32 	%r266, %r266, 512;
	add.s32 	%r265, %r265, 512;
	add.s32 	%r264, %r264, 512;
	add.s32 	%r263, %r263, 512;
	setp.eq.s32 	%p8, %r268, 0;
	@%p8 bra 	$L__BB2_5;
	bra.uni 	$L__BB2_4;
$L__BB2_5:
	setp.eq.s32 	%p9, %r6, 0;
	@%p9 bra 	$L__BB2_25;
	mul.wide.s32 	%rd12, %r2, 8;
	add.s64 	%rd6, %rd1, %rd12;
	shl.b32 	%r136, %r274, 7;
	add.s32 	%r277, %r5, %r136;
	add.s32 	%r137, %r1, %r5;
	add.s32 	%r138, %r137, %r2;
	add.s32 	%r276, %r138, %r136;
	neg.s32 	%r275, %r6;
$L__BB2_7:
	.pragma "nounroll";
	mul.wide.s32 	%rd13, %r277, 8;
	add.s64 	%rd14, %rd6, %rd13;
	mul.hi.u32 	%r139, %r276, 3;
	sub.s32 	%r140, %r276, %r139;
	shr.u32 	%r141, %r140, 1;
	add.s32 	%r142, %r141, %r139;
	shr.u32 	%r143, %r142, 30;
	mul.lo.s32 	%r144, %r143, 2147483647;
	sub.s32 	%r145, %r276, %r144;
	max.u32 	%r146, %r145, 1;
	mul.hi.u32 	%r147, %r146, 1581746633;
	shr.u32 	%r148, %r147, 14;
	mul.lo.s32 	%r149, %r148, 44488;
	sub.s32 	%r150, %r146, %r149;
	mul.lo.s32 	%r151, %r150, 48271;
	mul.lo.s32 	%r152, %r148, 3399;
	setp.lt.u32 	%p10, %r151, %r152;
	xor.b32  	%r153, %r152, 2147483647;
	neg.s32 	%r154, %r152;
	selp.b32 	%r155, %r153, %r154, %p10;
	add.s32 	%r156, %r151, %r155;
	add.s32 	%r157, %r156, -1;
	cvt.rn.f64.u32 	%fd13, %r157;
	div.rn.f64 	%fd14, %fd13, 0d41DFFFFFFF800000;
	fma.rn.f64 	%fd15, %fd14, 0d402E000000000000, 0d4039000000000000;
	st.global.f64 	[%rd14], %fd15;
	add.s32 	%r277, %r277, 128;
	add.s32 	%r276, %r276, 128;
	add.s32 	%r275, %r275, 1;
	setp.ne.s32 	%p11, %r275, 0;
	@%p11 bra 	$L__BB2_7;
	bra.uni 	$L__BB2_25;
$L__BB2_8:
	setp.lt.s32 	%p12, %r54, 1;
	@%p12 bra 	$L__BB2_25;
	mov.u32 	%r13, %tid.x;
	and.b32  	%r14, %r54, 3;
	setp.lt.u32 	%p13, %r54, 4;
	mov.b32 	%r270, 0;
	@%p13 bra 	$L__BB2_20;
	and.b32  	%r270, %r54, 2147483644;
	mul.wide.s32 	%rd15, %r2, 8;
	add.s64 	%rd3, %rd1, %rd15;
	mov.b32 	%r269, 0;
$L__BB2_11:
	shl.b32 	%r160, %r269, 7;
	add.s32 	%r29, %r160, %r13;
	setp.ge.s32 	%p14, %r29, %r3;
	mul.wide.s32 	%rd16, %r29, 8;
	add.s64 	%rd4, %rd3, %rd16;
	@%p14 bra 	$L__BB2_13;
	add.s32 	%r161, %r29, %r4;
	mul.hi.u32 	%r162, %r161, 3;
	sub.s32 	%r163, %r161, %r162;
	shr.u32 	%r164, %r163, 1;
	add.s32 	%r165, %r164, %r162;
	shr.u32 	%r166, %r165, 30;
	mul.lo.s32 	%r167, %r166, 2147483647;
	sub.s32 	%r168, %r161, %r167;
	max.u32 	%r169, %r168, 1;
	mul.hi.u32 	%r170, %r169, 1581746633;
	shr.u32 	%r171, %r170, 14;
	mul.lo.s32 	%r172, %r171, 44488;
	sub.s32 	%r173, %r169, %r172;
	mul.lo.s32 	%r174, %r173, 48271;
	mul.lo.s32 	%r175, %r171, 3399;
	setp.lt.u32 	%p15, %r174, %r175;
	xor.b32  	%r176, %r175, 2147483647;
	neg.s32 	%r177, %r175;
	selp.b32 	%r178, %r176, %r177, %p15;
	add.s32 	%r179, %r174, %r178;
	add.s32 	%r180, %r179, -1;
	cvt.rn.f64.u32 	%fd16, %r180;
	div.rn.f64 	%fd17, %fd16, 0d41DFFFFFFF800000;
	fma.rn.f64 	%fd18, %fd17, 0d402E000000000000, 0d4039000000000000;
	st.global.f64 	[%rd4], %fd18;
$L__BB2_13:
	add.s32 	%r30, %r29, 128;
	setp.ge.s32 	%p16, %r30, %r3;
	@%p16 bra 	$L__BB2_15;
	add.s32 	%r181, %r30, %r4;
	mul.hi.u32 	%r182, %r181, 3;
	sub.s32 	%r183, %r181, %r182;
	shr.u32 	%r184, %r183, 1;
	add.s32 	%r185, %r184, %r182;
	shr.u32 	%r186, %r185, 30;
	mul.lo.s32 	%r187, %r186, 2147483647;
	sub.s32 	%r188, %r181, %r187;
	max.u32 	%r189, %r188, 1;
	mul.hi.u32 	%r190, %r189, 1581746633;
	shr.u32 	%r191, %r190, 14;
	mul.lo.s32 	%r192, %r191, 44488;
	sub.s32 	%r193, %r189, %r192;
	mul.lo.s32 	%r194, %r193, 48271;
	mul.lo.s32 	%r195, %r191, 3399;
	setp.lt.u32 	%p17, %r194, %r195;
	xor.b32  	%r196, %r195, 2147483647;
	neg.s32 	%r197, %r195;
	selp.b32 	%r198, %r196, %r197, %p17;
	add.s32 	%r199, %r194, %r198;
	add.s32 	%r200, %r199, -1;
	cvt.rn.f64.u32 	%fd19, %r200;
	div.rn.f64 	%fd20, %fd19, 0d41DFFFFFFF800000;
	fma.rn.f64 	%fd21, %fd20, 0d402E000000000000, 0d4039000000000000;
	st.global.f64 	[%rd4+1024], %fd21;
$L__BB2_15:
	add.s32 	%r31, %r29, 256;
	setp.ge.s32 	%p18, %r31, %r3;
	@%p18 bra 	$L__BB2_17;
	add.s32 	%r201, %r31, %r4;
	mul.hi.u32 	%r202, %r201, 3;
	sub.s32 	%r203, %r201, %r202;
	shr.u32 	%r204, %r203, 1;
	add.s32 	%r205, %r204, %r202;
	shr.u32 	%r206, %r205, 30;
	mul.lo.s32 	%r207, %r206, 2147483647;
	sub.s32 	%r208, %r201, %r207;
	max.u32 	%r209, %r208, 1;
	mul.hi.u32 	%r210, %r209, 1581746633;
	shr.u32 	%r211, %r210, 14;
	mul.lo.s32 	%r212, %r211, 44488;
	sub.s32 	%r213, %r209, %r212;
	mul.lo.s32 	%r214, %r213, 48271;
	mul.lo.s32 	%r215, %r211, 3399;
	setp.lt.u32 	%p19, %r214, %r215;
	xor.b32  	%r216, %r215, 2147483647;
	neg.s32 	%r217, %r215;
	selp.b32 	%r218, %r216, %r217, %p19;
	add.s32 	%r219, %r214, %r218;
	add.s32 	%r220, %r219, -1;
	cvt.rn.f64.u32 	%fd22, %r220;
	div.rn.f64 	%fd23, %fd22, 0d41DFFFFFFF800000;
	fma.rn.f64 	%fd24, %fd23, 0d402E000000000000, 0d4039000000000000;
	st.global.f64 	[%rd4+2048], %fd24;
$L__BB2_17:
	add.s32 	%r32, %r29, 384;
	setp.ge.s32 	%p20, %r32, %r3;
	@%p20 bra 	$L__BB2_19;
	add.s32 	%r221, %r32, %r4;
	mul.hi.u32 	%r222, %r221, 3;
	sub.s32 	%r223, %r221, %r222;
	shr.u32 	%r224, %r223, 1;
	add.s32 	%r225, %r224, %r222;
	shr.u32 	%r226, %r225, 30;
	mul.lo.s32 	%r227, %r226, 2147483647;
	sub.s32 	%r228, %r221, %r227;
	max.u32 	%r229, %r228, 1;
	mul.hi.u32 	%r230, %r229, 1581746633;
	shr.u32 	%r231, %r230, 14;
	mul.lo.s32 	%r232, %r231, 44488;
	sub.s32 	%r233, %r229, %r232;
	mul.lo.s32 	%r234, %r233, 48271;
	mul.lo.s32 	%r235, %r231, 3399;
	setp.lt.u32 	%p21, %r234, %r235;
	xor.b32  	%r236, %r235, 2147483647;
	neg.s32 	%r237, %r235;
	selp.b32 	%r238, %r236, %r237, %p21;
	add.s32 	%r239, %r234, %r238;
	add.s32 	%r240, %r239, -1;
	cvt.rn.f64.u32 	%fd25, %r240;
	div.rn.f64 	%fd26, %fd25, 0d41DFFFFFFF800000;
	fma.rn.f64 	%fd27, %fd26, 0d402E000000000000, 0d4039000000000000;
	st.global.f64 	[%rd4+3072], %fd27;
$L__BB2_19:
	add.s32 	%r269, %r269, 4;
	setp.ne.s32 	%p22, %r269, %r270;
	@%p22 bra 	$L__BB2_11;
$L__BB2_20:
	setp.eq.s32 	%p23, %r14, 0;
	@%p23 bra 	$L__BB2_25;
	mul.wide.s32 	%rd17, %r2, 8;
	add.s64 	%rd5, %rd1, %rd17;
	shl.b32 	%r241, %r270, 7;
	add.s32 	%r273, %r13, %r241;
	add.s32 	%r242, %r1, %r13;
	add.s32 	%r243, %r242, %r2;
	add.s32 	%r272, %r243, %r241;
	neg.s32 	%r271, %r14;
$L__BB2_22:
	.pragma "nounroll";
	setp.ge.s32 	%p24, %r273, %r3;
	@%p24 bra 	$L__BB2_24;
	mul.hi.u32 	%r244, %r272, 3;
	sub.s32 	%r245, %r272, %r244;
	shr.u32 	%r246, %r245, 1;
	add.s32 	%r247, %r246, %r244;
	shr.u32 	%r248, %r247, 30;
	mul.lo.s32 	%r249, %r248, 2147483647;
	sub.s32 	%r250, %r272, %r249;
	max.u32 	%r251, %r250, 1;
	mul.hi.u32 	%r252, %r251, 1581746633;
	shr.u32 	%r253, %r252, 14;
	mul.lo.s32 	%r254, %r253, 44488;
	sub.s32 	%r255, %r251, %r254;
	mul.lo.s32 	%r256, %r255, 48271;
	mul.lo.s32 	%r257, %r253, 3399;
	setp.lt.u32 	%p25, %r256, %r257;
	xor.b32  	%r258, %r257, 2147483647;
	neg.s32 	%r259, %r257;
	selp.b32 	%r260, %r258, %r259, %p25;
	add.s32 	%r261, %r256, %r260;
	add.s32 	%r262, %r261, -1;
	cvt.rn.f64.u32 	%fd28, %r262;
	div.rn.f64 	%fd29, %fd28, 0d41DFFFFFFF800000;
	fma.rn.f64 	%fd30, %fd29, 0d402E000000000000, 0d4039000000000000;
	mul.wide.s32 	%rd18, %r273, 8;
	add.s64 	%rd19, %rd5, %rd18;
	st.global.f64 	[%rd19], %fd30;
$L__BB2_24:
	add.s32 	%r273, %r273, 128;
	add.s32 	%r272, %r272, 128;
	add.s32 	%r271, %r271, 1;
	setp.eq.s32 	%p26, %r271, 0;
	@%p26 bra 	$L__BB2_25;
	bra.uni 	$L__BB2_22;
$L__BB2_25:
	ret;

}
	// .globl	_ZN3cub18CUB_300001_SM_10006detail9transform16transform_kernelINS2_10policy_hubILb1EN4cuda3std3__45tupleIJN6thrust24THRUST_300001_SM_1000_NS17counting_iteratorIiNSA_11use_defaultESC_SC_EEEEEE10policy1000El3rngNSA_6detail15normal_iteratorINSA_10device_ptrIdEEEEJSD_EEEvT0_iT1_T2_DpNS2_10kernel_argIT3_EE
.visible .entry _ZN3cub18CUB_300001_SM_10006detail9transform16transform_kernelINS2_10policy_hubILb1EN4cuda3std3__45tupleIJN6thrust24THRUST_300001_SM_1000_NS17counting_iteratorIiNSA_11use_defaultESC_SC_EEEEEE10policy1000El3rngNSA_6detail15normal_iteratorINSA_10device_ptrIdEEEEJSD_EEEvT0_iT1_T2_DpNS2_10kernel_argIT3_EE(
	.param .u64 _ZN3cub18CUB_300001_SM_10006detail9transform16transform_kernelINS2_10policy_hubILb1EN4cuda3std3__45tupleIJN6thrust24THRUST_300001_SM_1000_NS17counting_iteratorIiNSA_11use_defaultESC_SC_EEEEEE10policy1000El3rngNSA_6detail15normal_iteratorINSA_10device_ptrIdEEEEJSD_EEEvT0_iT1_T2_DpNS2_10kernel_argIT3_EE_param_0,
	.param .u32 _ZN3cub18CUB_300001_SM_10006detail9transform16transform_kernelINS2_10policy_hubILb1EN4cuda3std3__45tupleIJN6thrust24THRUST_300001_SM_1000_NS17counting_iteratorIiNSA_11use_defaultESC_SC_EEEEEE10policy1000El3rngNSA_6detail15normal_iteratorINSA_10device_ptrIdEEEEJSD_EEEvT0_iT1_T2_DpNS2_10kernel_argIT3_EE_param_1,
	.param .align 1 .b8 _ZN3cub18CUB_300001_SM_10006detail9transform16transform_kernelINS2_10policy_hubILb1EN4cuda3std3__45tupleIJN6thrust24THRUST_300001_SM_1000_NS17counting_iteratorIiNSA_11use_defaultESC_SC_EEEEEE10policy1000El3rngNSA_6detail15normal_iteratorINSA_10device_ptrIdEEEEJSD_EEEvT0_iT1_T2_DpNS2_10kernel_argIT3_EE_param_2[1],
	.param .align 8 .b8 _ZN3cub18CUB_300001_SM_10006detail9transform16transform_kernelINS2_10policy_hubILb1EN4cuda3std3__45tupleIJN6thrust24THRUST_300001_SM_1000_NS17counting_iteratorIiNSA_11use_defaultESC_SC_EEEEEE10policy1000El3rngNSA_6detail15normal_iteratorINSA_10device_ptrIdEEEEJSD_EEEvT0_iT1_T2_DpNS2_10kernel_argIT3_EE_param_3[8],
	.param .align 8 .b8 _ZN3cub18CUB_300001_SM_10006detail9transform16transform_kernelINS2_10policy_hubILb1EN4cuda3std3__45tupleIJN6thrust24THRUST_300001_SM_1000_NS17counting_iteratorIiNSA_11use_defaultESC_SC_EEEEEE10policy1000El3rngNSA_6detail15normal_iteratorINSA_10device_ptrIdEEEEJSD_EEEvT0_iT1_T2_DpNS2_10kernel_argIT3_EE_param_4[16]
)
.maxntid 128
{
	.reg .pred 	%p<27>;
	.reg .b32 	%r<276>;
	.reg .b64 	%rd<26>;
	.reg .b64 	%fd<31>;

	ld.param.u32 	%r1, [_ZN3cub18CUB_300001_SM_10006detail9transform16transform_kernelINS2_10policy_hubILb1EN4cuda3std3__45tupleIJN6thrust24THRUST_300001_SM_1000_NS17counting_iteratorIiNSA_11use_defaultESC_SC_EEEEEE10policy1000El3rngNSA_6detail15normal_iteratorINSA_10device_ptrIdEEEEJSD_EEEvT0_iT1_T2_DpNS2_10kernel_argIT3_EE_param_4];
	ld.param.u64 	%rd8, [_ZN3cub18CUB_300001_SM_10006detail9transform16transform_kernelINS2_10policy_hubILb1EN4cuda3std3__45tupleIJN6thrust24THRUST_300001_SM_1000_NS17counting_iteratorIiNSA_11use_defaultESC_SC_EEEEEE10policy1000El3rngNSA_6detail15normal_iteratorINSA_10device_ptrIdEEEEJSD_EEEvT0_iT1_T2_DpNS2_10kernel_argIT3_EE_param_0];
	ld.param.u64 	%rd9, [_ZN3cub18CUB_300001_SM_10006detail9transform16transform_kernelINS2_10policy_hubILb1EN4cuda3std3__45tupleIJN6thrust24THRUST_300001_SM_1000_NS17counting_iteratorIiNSA_11use_defaultESC_SC_EEEEEE10policy1000El3rngNSA_6detail15normal_iteratorINSA_10device_ptrIdEEEEJSD_EEEvT0_iT1_T2_DpNS2_10kernel_argIT3_EE_param_3];
	ld.param.u32 	%r54, [_ZN3cub18CUB_300001_SM_10006detail9transform16transform_kernelINS2_10policy_hubILb1EN4cuda3std3__45tupleIJN6thrust24THRUST_300001_SM_1000_NS17counting_iteratorIiNSA_11use_defaultESC_SC_EEEEEE10policy1000El3rngNSA_6detail15normal_iteratorINSA_10device_ptrIdEEEEJSD_EEEvT0_iT1_T2_DpNS2_10kernel_argIT3_EE_param_1];
	cvta.to.global.u64 	%rd1, %rd9;
	shl.b32 	%r55, %r54, 7;
	mov.u32 	%r56, %ctaid.x;
	cvt.u64.u32 	%rd10, %r56;
	cvt.s64.s32 	%rd11, %r55;
	mul.lo.s64 	%rd2, %rd11, %rd10;
	sub.s64 	%rd12, %rd8, %rd2;
	min.s64 	%rd13, %rd12, %rd11;
	cvt.u32.u64 	%r2, %rd13;
	cvt.u32.u64 	%r3, %rd2;
	add.s32 	%r4, %r1, %r3;
	setp.eq.s32 	%p1, %r55, %r2;
	@%p1 bra 	$L__BB3_18;
	setp.lt.s32 	%p2, %r54, 1;
	@%p2 bra 	$L__BB3_25;
	mov.u32 	%r5, %tid.x;
	and.b32  	%r6, %r54, 3;
	setp.lt.u32 	%p3, %r54, 4;
	mov.b32 	%r272, 0;
	@%p3 bra 	$L__BB3_13;
	and.b32  	%r272, %r54, 2147483644;
	shl.b64 	%rd14, %rd2, 3;
	add.s64 	%rd3, %rd1, %rd14;
	mov.b32 	%r267, 0;
$L__BB3_4:
	shl.b32 	%r59, %r267, 7;
	add.s32 	%r29, %r59, %r5;
	setp.ge.s32 	%p4, %r29, %r2;
	mul.wide.s32 	%rd15, %r29, 8;
	add.s64 	%rd5, %rd3, %rd15;
	@%p4 bra 	$L__BB3_6;
	add.s32 	%r60, %r29, %r4;
	mul.hi.u32 	%r61, %r60, 3;
	sub.s32 	%r62, %r60, %r61;
	shr.u32 	%r63, %r62, 1;
	add.s32 	%r64, %r63, %r61;
	shr.u32 	%r65, %r64, 30;
	mul.lo.s32 	%r66, %r65, 2147483647;
	sub.s32 	%r67, %r60, %r66;
	max.u32 	%r68, %r67, 1;
	mul.hi.u32 	%r69, %r68, 1581746633;
	shr.u32 	%r70, %r69, 14;
	mul.lo.s32 	%r71, %r70, 44488;
	sub.s32 	%r72, %r68, %r71;
	mul.lo.s32 	%r73, %r72, 48271;
	mul.lo.s32 	%r74, %r70, 3399;
	setp.lt.u32 	%p5, %r73, %r74;
	xor.b32  	%r75, %r74, 2147483647;
	neg.s32 	%r76, %r74;
	selp.b32 	%r77, %r75, %r76, %p5;
	add.s32 	%r78, %r73, %r77;
	add.s32 	%r79, %r78, -1;
	cvt.rn.f64.u32 	%fd1, %r79;
	div.rn.f64 	%fd2, %fd1, 0d41DFFFFFFF800000;
	fma.rn.f64 	%fd3, %fd2, 0d402E000000000000, 0d4039000000000000;
	st.global.f64 	[%rd5], %fd3;
$L__BB3_6:
	add.s32 	%r30, %r29, 128;
	setp.ge.s32 	%p6, %r30, %r2;
	@%p6 bra 	$L__BB3_8;
	add.s32 	%r80, %r30, %r4;
	mul.hi.u32 	%r81, %r80, 3;
	sub.s32 	%r82, %r80, %r81;
	shr.u32 	%r83, %r82, 1;
	add.s32 	%r84, %r83, %r81;
	shr.u32 	%r85, %r84, 30;
	mul.lo.s32 	%r86, %r85, 2147483647;
	sub.s32 	%r87, %r80, %r86;
	max.u32 	%r88, %r87, 1;
	mul.hi.u32 	%r89, %r88, 1581746633;
	shr.u32 	%r90, %r89, 14;
	mul.lo.s32 	%r91, %r90, 44488;
	sub.s32 	%r92, %r88, %r91;
	mul.lo.s32 	%r93, %r92, 48271;
	mul.lo.s32 	%r94, %r90, 3399;
	setp.lt.u32 	%p7, %r93, %r94;
	xor.b32  	%r95, %r94, 2147483647;
	neg.s32 	%r96, %r94;
	selp.b32 	%r97, %r95, %r96, %p7;
	add.s32 	%r98, %r93, %r97;
	add.s32 	%r99, %r98, -1;
	cvt.rn.f64.u32 	%fd4, %r99;
	div.rn.f64 	%fd5, %fd4, 0d41DFFFFFFF800000;
	fma.rn.f64 	%fd6, %fd5, 0d402E000000000000, 0d4039000000000000;
	st.global.f64 	[%rd5+1024], %fd6;
$L__BB3_8:
	add.s32 	%r31, %r29, 256;
	setp.ge.s32 	%p8, %r31, %r2;
	@%p8 bra 	$L__BB3_10;
	add.s32 	%r100, %r31, %r4;
	mul.hi.u32 	%r101, %r100, 3;
	sub.s32 	%r102, %r100, %r101;
	shr.u32 	%r103, %r102, 1;
	add.s32 	%r104, %r103, %r101;
	shr.u32 	%r105, %r104, 30;
	mul.lo.s32 	%r106, %r105, 2147483647;
	sub.s32 	%r107, %r100, %r106;
	max.u32 	%r108, %r107, 1;
	mul.hi.u32 	%r109, %r108, 1581746633;
	shr.u32 	%r110, %r109, 14;
	mul.lo.s32 	%r111, %r110, 44488;
	sub.s32 	%r112, %r108, %r111;
	mul.lo.s32 	%r113, %r112, 48271;
	mul.lo.s32 	%r114, %r110, 3399;
	setp.lt.u32 	%p9, %r113, %r114;
	xor.b32  	%r115, %r114, 2147483647;
	neg.s32 	%r116, %r114;
	selp.b32 	%r117, %r115, %r116, %p9;
	add.s32 	%r118, %r113, %r117;
	add.s32 	%r119, %r118, -1;
	cvt.rn.f64.u32 	%fd7, %r119;
	div.rn.f64 	%fd8, %fd7, 0d41DFFFFFFF800000;
	fma.rn.f64 	%fd9, %fd8, 0d402E000000000000, 0d4039000000000000;
	st.global.f64 	[%rd5+2048], %fd9;
$L__BB3_10:
	add.s32 	%r32, %r29, 384;
	setp.ge.s32 	%p10, %r32, %r2;
	@%p10 bra 	$L__BB3_12;
	add.s32 	%r120, %r32, %r4;
	mul.hi.u32 	%r121, %r120, 3;
	sub.s32 	%r122, %r120, %r121;
	shr.u32 	%r123, %r122, 1;
	add.s32 	%r124, %r123, %r121;
	shr.u32 	%r125, %r124, 30;
	mul.lo.s32 	%r126, %r125, 2147483647;
	sub.s32 	%r127, %r120, %r126;
	max.u32 	%r128, %r127, 1;
	mul.hi.u32 	%r129, %r128, 1581746633;
	shr.u32 	%r130, %r129, 14;
	mul.lo.s32 	%r131, %r130, 44488;
	sub.s32 	%r132, %r128, %r131;
	mul.lo.s32 	%r133, %r132, 48271;
	mul.lo.s32 	%r134, %r130, 3399;
	setp.lt.u32 	%p11, %r133, %r134;
	xor.b32  	%r135, %r134, 2147483647;
	neg.s32 	%r136, %r134;
	selp.b32 	%r137, %r135, %r136, %p11;
	add.s32 	%r138, %r133, %r137;
	add.s32 	%r139, %r138, -1;
	cvt.rn.f64.u32 	%fd10, %r139;
	div.rn.f64 	%fd11, %fd10, 0d41DFFFFFFF800000;
	fma.rn.f64 	%fd12, %fd11, 0d402E000000000000, 0d4039000000000000;
	st.global.f64 	[%rd5+3072], %fd12;
$L__BB3_12:
	add.s32 	%r267, %r267, 4;
	setp.eq.s32 	%p12, %r267, %r272;
	@%p12 bra 	$L__BB3_13;
	bra.uni 	$L__BB3_4;
$L__BB3_13:
	setp.eq.s32 	%p13, %r6, 0;
	@%p13 bra 	$L__BB3_25;
	shl.b64 	%rd16, %rd2, 3;
	add.s64 	%rd7, %rd1, %rd16;
	shl.b32 	%r140, %r272, 7;
	add.s32 	%r275, %r5, %r140;
	add.s32 	%r141, %r1, %r5;
	add.s32 	%r142, %r141, %r3;
	add.s32 	%r274, %r142, %r140;
	neg.s32 	%r273, %r6;
$L__BB3_15:
	.pragma "nounroll";
	setp.ge.s32 	%p14, %r275, %r2;
	@%p14 bra 	$L__BB3_17;
	mul.hi.u32 	%r143, %r274, 3;
	sub.s32 	%r144, %r274, %r143;
	shr.u32 	%r145, %r144, 1;
	add.s32 	%r146, %r145, %r143;
	shr.u32 	%r147, %r146, 30;
	mul.lo.s32 	%r148, %r147, 2147483647;
	sub.s32 	%r149, %r274, %r148;
	max.u32 	%r150, %r149, 1;
	mul.hi.u32 	%r151, %r150, 1581746633;
	shr.u32 	%r152, %r151, 14;
	mul.lo.s32 	%r153, %r152, 44488;
	sub.s32 	%r154, %r150, %r153;
	mul.lo.s32 	%r155, %r154, 48271;
	mul.lo.s32 	%r156, %r152, 3399;
	setp.lt.u32 	%p15, %r155, %r156;
	xor.b32  	%r157, %r156, 2147483647;
	neg.s32 	%r158, %r156;
	selp.b32 	%r159, %r157, %r158, %p15;
	add.s32 	%r160, %r155, %r159;
	add.s32 	%r161, %r160, -1;
	cvt.rn.f64.u32 	%fd13, %r161;
	div.rn.f64 	%fd14, %fd13, 0d41DFFFFFFF800000;
	fma.rn.f64 	%fd15, %fd14, 0d402E000000000000, 0d4039000000000000;
	mul.wide.s32 	%rd17, %r275, 8;
	add.s64 	%rd18, %rd7, %rd17;
	st.global.f64 	[%rd18], %fd15;
$L__BB3_17:
	add.s32 	%r275, %r275, 128;
	add.s32 	%r274, %r274, 128;
	add.s32 	%r273, %r273, 1;
	setp.ne.s32 	%p16, %r273, 0;
	@%p16 bra 	$L__BB3_15;
	bra.uni 	$L__BB3_25;
$L__BB3_18:
	setp.lt.s32 	%p17, %r54, 1;
	@%p17 bra 	$L__BB3_25;
	mov.u32 	%r8, %tid.x;
	and.b32  	%r9, %r54, 3;
	setp.lt.u32 	%p18, %r54, 4;
	mov.b32 	%r268, 0;
	@%p18 bra 	$L__BB3_22;
	and.b32  	%r268, %r54, 2147483644;
	neg.s32 	%r266, %r268;
	add.s32 	%r163, %r1, %r8;
	add.s32 	%r265, %r163, %r3;
	add.s32 	%r264, %r265, 384;
	add.s32 	%r263, %r265, 256;
	shl.b64 	%rd19, %rd2, 3;
	add.s64 	%rd20, %rd19, %rd1;
	add.s64 	%rd4, %rd20, 2048;
	add.s32 	%r261, %r265, 128;
	mov.u32 	%r262, %r8;
$L__BB3_21:
	mul.hi.u32 	%r164, %r265, 3;
	sub.s32 	%r165, %r265, %r164;
	shr.u32 	%r166, %r165, 1;
	add.s32 	%r167, %r166, %r164;
	shr.u32 	%r168, %r167, 30;
	mul.hi.u32 	%r169, %r264, 3;
	sub.s32 	%r170, %r264, %r169;
	shr.u32 	%r171, %r170, 1;
	add.s32 	%r172, %r171, %r169;
	shr.u32 	%r173, %r172, 30;
	mul.hi.u32 	%r174, %r263, 3;
	sub.s32 	%r175, %r263, %r174;
	shr.u32 	%r176, %r175, 1;
	add.s32 	%r177, %r176, %r174;
	shr.u32 	%r178, %r177, 30;
	mul.wide.s32 	%rd21, %r262, 8;
	add.s64 	%rd22, %rd4, %rd21;
	mul.hi.u32 	%r179, %r261, 3;
	sub.s32 	%r180, %r261, %r179;
	shr.u32 	%r181, %r180, 1;
	add.s32 	%r182, %r181, %r179;
	shr.u32 	%r183, %r182, 30;
	mad.lo.s32 	%r184, %r168, -2147483647, %r265;
	max.u32 	%r185, %r184, 1;
	mul.hi.u32 	%r186, %r185, -1131474031;
	shr.u32 	%r187, %r186, 15;
	mul.lo.s32 	%r188, %r187, 44488;
	sub.s32 	%r189, %r185, %r188;
	mul.lo.s32 	%r190, %r189, 48271;
	mul.lo.s32 	%r191, %r187, 3399;
	setp.lt.u32 	%p19, %r190, %r191;
	xor.b32  	%r192, %r191, 2147483647;
	neg.s32 	%r193, %r191;
	selp.b32 	%r194, %r192, %r193, %p19;
	add.s32 	%r195, %r190, %r194;
	add.s32 	%r196, %r195, -1;
	cvt.rn.f64.u32 	%fd16, %r196;
	div.rn.f64 	%fd17, %fd16, 0d41DFFFFFFF800000;
	fma.rn.f64 	%fd18, %fd17, 0d402E000000000000, 0d4039000000000000;
	st.global.f64 	[%rd22+-2048], %fd18;
	mad.lo.s32 	%r197, %r183, -2147483647, %r265;
	add.s32 	%r198, %r197, 128;
	max.u32 	%r199, %r198, 1;
	mul.hi.u32 	%r200, %r199, -1131474031;
	shr.u32 	%r201, %r200, 15;
	mul.lo.s32 	%r202, %r201, 44488;
	sub.s32 	%r203, %r199, %r202;
	mul.lo.s32 	%r204, %r203, 48271;
	mul.lo.s32 	%r205, %r201, 3399;
	setp.lt.u32 	%p20, %r204, %r205;
	xor.b32  	%r206, %r205, 2147483647;
	neg.s32 	%r207, %r205;
	selp.b32 	%r208, %r206, %r207, %p20;
	add.s32 	%r209, %r204, %r208;
	add.s32 	%r210, %r209, -1;
	cvt.rn.f64.u32 	%fd19, %r210;
	div.rn.f64 	%fd20, %fd19, 0d41DFFFFFFF800000;
	fma.rn.f64 	%fd21, %fd20, 0d402E000000000000, 0d4039000000000000;
	st.global.f64 	[%rd22+-1024], %fd21;
	mad.lo.s32 	%r211, %r178, -2147483647, %r265;
	add.s32 	%r212, %r211, 256;
	max.u32 	%r213, %r212, 1;
	mul.hi.u32 	%r214, %r213, -1131474031;
	shr.u32 	%r215, %r214, 15;
	mul.lo.s32 	%r216, %r215, 44488;
	sub.s32 	%r217, %r213, %r216;
	mul.lo.s32 	%r218, %r217, 48271;
	mul.lo.s32 	%r219, %r215, 3399;
	setp.lt.u32 	%p21, %r218, %r219;
	xor.b32  	%r220, %r219, 2147483647;
	neg.s32 	%r221, %r219;
	selp.b32 	%r222, %r220, %r221, %p21;
	add.s32 	%r223, %r218, %r222;
	add.s32 	%r224, %r223, -1;
	cvt.rn.f64.u32 	%fd22, %r224;
	div.rn.f64 	%fd23, %fd22, 0d41DFFFFFFF800000;
	fma.rn.f64 	%fd24, %fd23, 0d402E000000000000, 0d4039000000000000;
	st.global.f64 	[%rd22], %fd24;
	mad.lo.s32 	%r225, %r173, -2147483647, %r265;
	add.s32 	%r226, %r225, 384;
	max.u32 	%r227, %r226, 1;
	mul.hi.u32 	%r228, %r227, -1131474031;
	shr.u32 	%r229, %r228, 15;
	mul.lo.s32 	%r230, %r229, 44488;
	sub.s32 	%r231, %r227, %r230;
	mul.lo.s32 	%r232, %r231, 48271;
	mul.lo.s32 	%r233, %r229, 3399;
	setp.lt.u32 	%p22, %r232, %r233;
	xor.b32  	%r234, %r233, 2147483647;
	neg.s32 	%r235, %r233;
	selp.b32 	%r236, %r234, %r235, %p22;
	add.s32 	%r237, %r232, %r236;
	add.s32 	%r238, %r237, -1;
	cvt.rn.f64.u32 	%fd25, %r238;
	div.rn.f64 	%fd26, %fd25, 0d41DFFFFFFF800000;
	fma.rn.f64 	%fd27, %fd26, 0d402E000000000000, 0d4039000000000000;
	st.global.f64 	[%rd22+1024], %fd27;
	add.s32 	%r266, %r266, 4;
	add.s32 	%r265, %r265, 512;
	add.s32 	%r264, %r264, 512;
	add.s32 	%r263, %r263, 512;
	add.s32 	%r262, %r262, 512;
	add.s32 	%r261, %r261, 512;
	setp.eq.s32 	%p23, %r266, 0;
	@%p23 bra 	$L__BB3_22;
	bra.uni 	$L__BB3_21;
$L__BB3_22:
	setp.eq.s32 	%p24, %r9, 0;
	@%p24 bra 	$L__BB3_25;
	shl.b64 	%rd23, %rd2, 3;
	add.s64 	%rd6, %rd1, %rd23;
	shl.b32 	%r239, %r268, 7;
	add.s32 	%r271, %r8, %r239;
	add.s32 	%r240, %r1, %r8;
	add.s32 	%r241, %r240, %r3;
	add.s32 	%r270, %r241, %r239;
	neg.s32 	%r269, %r9;
$L__BB3_24:
	.pragma "nounroll";
	mul.wide.s32 	%rd24, %r271, 8;
	add.s64 	%rd25, %rd6, %rd24;
	mul.hi.u32 	%r242, %r270, 3;
	sub.s32 	%r243, %r270, %r242;
	shr.u32 	%r244, %r243, 1;
	add.s32 	%r245, %r244, %r242;
	shr.u32 	%r246, %r245, 30;
	mul.lo.s32 	%r247, %r246, 2147483647;
	sub.s32 	%r248, %r270, %r247;
	max.u32 	%r249, %r248, 1;
	mul.hi.u32 	%r250, %r249, 1581746633;
	shr.u32 	%r251, %r250, 14;
	mul.lo.s32 	%r252, %r251, 44488;
	sub.s32 	%r253, %r249, %r252;
	mul.lo.s32 	%r254, %r253, 48271;
	mul.lo.s32 	%r255, %r251, 3399;
	setp.lt.u32 	%p25, %r254, %r255;
	xor.b32  	%r256, %r255, 2147483647;
	neg.s32 	%r257, %r255;
	selp.b32 	%r258, %r256, %r257, %p25;
	add.s32 	%r259, %r254, %r258;
	add.s32 	%r260, %r259, -1;
	cvt.rn.f64.u32 	%fd28, %r260;
	div.rn.f64 	%fd29, %fd28, 0d41DFFFFFFF800000;
	fma.rn.f64 	%fd30, %fd29, 0d402E000000000000, 0d4039000000000000;
	st.global.f64 	[%rd25], %fd30;
	add.s32 	%r271, %r271, 128;
	add.s32 	%r270, %r270, 128;
	add.s32 	%r269, %r269, 1;
	setp.eq.s32 	%p26, %r269, 0;
	@%p26 bra 	$L__BB3_25;
	bra.uni 	$L__BB3_24;
$L__BB3_25:
	ret;

}


// ===== COMPILED SASS (sm_100) =====

	.target	sm_100

	.elftype	@"ET_EXEC"


//--------------------- .note.nv.tkinfo           --------------------------
	.section	.note.nv.tkinfo,"",@"SHT_NOTE"
	.sectionflags	@"SHF_NOTE_NV_TKINFO"
	.tkinfo
        /*0018*/ 	.word	0x00000002
        /*0030*/ 	.string	""
        /*0030*/ 	.string	"ptxas"
        /*0030*/ 	.string	"Cuda compilation tools, release 13.0, V13.0.88"
        /*0030*/ 	.string	"Build cuda_13.0.r13.0/compiler.36424714_0"
        /*0030*/ 	.string	"-arch sm_100 -m 64 "



//--------------------- .note.nv.cuinfo           --------------------------
	.section	.note.nv.cuinfo,"",@"SHT_NOTE"
	.sectionflags	@"SHF_NOTE_NV_CUINFO"
        /*0018*/ 	.short	0x0002
        /*001a*/ 	.short	0x0064
        /*001c*/ 	.short	0x0082
	.zero		2


//--------------------- .nv.info                  --------------------------
	.section	.nv.info,"",@"SHT_CUDA_INFO"
	.align	4


	//----- nvinfo : EIATTR_REGCOUNT
	.align		4
        /*0000*/ 	.byte	0x04, 0x2f
        /*0002*/ 	.short	(.L_44 - .L_43)
	.align		4
.L_43:
        /*0004*/ 	.word	index@(_ZN3cub18CUB_300001_SM_10006detail11EmptyKernelIvEEvv)
        /*0008*/ 	.word	0x00000004


	//----- nvinfo : EIATTR_FRAME_SIZE
	.align		4
.L_44:
        /*000c*/ 	.byte	0x04, 0x11
        /*000e*/ 	.short	(.L_46 - .L_45)
	.align		4
.L_45:
        /*0010*/ 	.word	index@(_ZN3cub18CUB_300001_SM_10006detail11EmptyKernelIvEEvv)
        /*0014*/ 	.word	0x00000000


	//----- nvinfo : EIATTR_REGCOUNT
	.align		4
.L_46:
        /*0018*/ 	.byte	0x04, 0x2f
        /*001a*/ 	.short	(.L_48 - .L_47)
	.align		4
.L_47:
        /*001c*/ 	.word	index@(_ZN3cub18CUB_300001_SM_10006detail8for_each13static_kernelINS2_12policy_hub_t12policy_500_tEmN6thrust24THRUST_300001_SM_1000_NS8cuda_cub20__uninitialized_fill7functorINS7_10device_ptrIdEEdEEEEvT0_T1_)
        /*0020*/ 	.word	0x00000009


	//----- nvinfo : EIATTR_FRAME_SIZE
	.align		4
.L_48:
        /*0024*/ 	.byte	0x04, 0x11
        /*0026*/ 	.short	(.L_50 - .L_49)
	.align		4
.L_49:
        /*0028*/ 	.word	index@(_ZN3cub18CUB_300001_SM_10006detail8for_each13static_kernelINS2_12policy_hub_t12policy_500_tEmN6thrust24THRUST_300001_SM_1000_NS8cuda_cub20__uninitialized_fill7functorINS7_10device_ptrIdEEdEEEEvT0_T1_)
        /*002c*/ 	.word	0x00000000


	//----- nvinfo : EIATTR_REGCOUNT
	.align		4
.L_50:
        /*0030*/ 	.byte	0x04, 0x2f
        /*0032*/ 	.short	(.L_52 - .L_51)
	.align		4
.L_51:
        /*0034*/ 	.word	index@(_ZN3cub18CUB_300001_SM_10006detail9transform16transform_kernelINS2_10policy_hubILb1EN4cuda3std3__45tupleIJN6thrust24THRUST_300001_SM_1000_NS17counting_iteratorIiNSA_11use_defaultESC_SC_EEEEEE10policy1000Ei3rngNSA_6detail15normal_iteratorINSA_10device_ptrIdEEEEJSD_EEEvT0_iT1_T2_DpNS2_10kernel_argIT3_EE)
        /*0038*/ 	.word	0x00000023


	//----- nvinfo : EIATTR_FRAME_SIZE
	.align		4
.L_52:
        /*003c*/ 	.byte	0x04, 0x11
        /*003e*/ 	.short	(.L_54 - .L_53)
	.align		4
.L_53:
        /*0040*/ 	.word	index@($__internal_1_$__cuda_sm20_div_rn_f64_full)
        /*0044*/ 	.word	0x00000000


	//----- nvinfo : EIATTR_FRAME_SIZE
	.align		4
.L_54:
        /*0048*/ 	.byte	0x04, 0x11
        /*004a*/ 	.short	(.L_56 - .L_55)
	.align		4
.L_55:
        /*004c*/ 	.word	index@(_ZN3cub18CUB_300001_SM_10006detail9transform16transform_kernelINS2_10policy_hubILb1EN4cuda3std3__45tupleIJN6thrust24THRUST_300001_SM_1000_NS17counting_iteratorIiNSA_11use_defaultESC_SC_EEEEEE10policy1000Ei3rngNSA_6detail15normal_iteratorINSA_10device_ptrIdEEEEJSD_EEEvT0_iT1_T2_DpNS2_10kernel_argIT3_EE)
        /*0050*/ 	.word	0x00000000


	//----- nvinfo : EIATTR_REGCOUNT
	.align		4
.L_56:
        /*0054*/ 	.byte	0x04, 0x2f
        /*0056*/ 	.short	(.L_58 - .L_57)
	.align		4
.L_57:
        /*0058*/ 	.word	index@(_ZN3cub18CUB_300001_SM_10006detail9transform16transform_kernelINS2_10policy_hubILb1EN4cuda3std3__45tupleIJN6thrust24THRUST_300001_SM_1000_NS17counting_iteratorIiNSA_11use_defaultESC_SC_EEEEEE10policy1000El3rngNSA_6detail15normal_iteratorINSA_10device_ptrIdEEEEJSD_EEEvT0_iT1_T2_DpNS2_10kernel_argIT3_EE)
        /*005c*/ 	.word	0x00000023


	//----- nvinfo : EIATTR_FRAME_SIZE
	.align		4
.L_58:
        /*0060*/ 	.byte	0x04, 0x11
        /*0062*/ 	.short	(.L_60 - .L_59)
	.align		4
.L_59:
        /*0064*/ 	.word	index@($__internal_0_$__cuda_sm20_div_rn_f64_full)
        /*0068*/ 	.word	0x00000000


	//----- nvinfo : EIATTR_FRAME_SIZE
	.align		4
.L_60:
        /*006c*/ 	.byte	0x04, 0x11
        /*006e*/ 	.short	(.L_62 - .L_61)
	.align		4
.L_61:
        /*0070*/ 	.word	index@(_ZN3cub18CUB_300001_SM_10006detail9transform16transform_kernelINS2_10policy_hubILb1EN4cuda3std3__45tupleIJN6thrust24THRUST_300001_SM_1000_NS17counting_iteratorIiNSA_11use_defaultESC_SC_EEEEEE10policy1000El3rngNSA_6detail15normal_iteratorINSA_10device_ptrIdEEEEJSD_EEEvT0_iT1_T2_DpNS2_10kernel_argIT3_EE)
        /*0074*/ 	.word	0x00000000


	//----- nvinfo : EIATTR_MIN_STACK_SIZE
	.align		4
.L_62:
        /*0078*/ 	.byte	0x04, 0x12
        /*007a*/ 	.short	(.L_64 - .L_63)
	.align		4
.L_63:
        /*007c*/ 	.word	index@(_ZN3cub18CUB_300001_SM_10006detail9transform16transform_kernelINS2_10policy_hubILb1EN4cuda3std3__45tupleIJN6thrust24THRUST_300001_SM_1000_NS17counting_iteratorIiNSA_11use_defaultESC_SC_EEEEEE10policy1000El3rngNSA_6detail15normal_iteratorINSA_10device_ptrIdEEEEJSD_EEEvT0_iT1_T2_DpNS2_10kernel_argIT3_EE)
        /*0080*/ 	.word	0x00000000


	//----- nvinfo : EIATTR_MIN_STACK_SIZE
	.align		4
.L_64:
        /*0084*/ 	.byte	0x04, 0x12
        /*0086*/ 	.short	(.L_66 - .L_65)
	.align		4
.L_65:
        /*0088*/ 	.word	index@(_ZN3cub18CUB_300001_SM_10006detail9transform16transform_kernelINS2_10policy_hubILb1EN4cuda3std3__45tupleIJN6thrust24THRUST_300001_SM_1000_NS17counting_iteratorIiNSA_11use_defaultESC_SC_EEEEEE10policy1000Ei3rngNSA_6detail15normal_iteratorINSA_10device_ptrIdEEEEJSD_EEEvT0_iT1_T2_DpNS2_10kernel_argIT3_EE)
        /*008c*/ 	.word	0x00000000


	//----- nvinfo : EIATTR_MIN_STACK_SIZE
	.align		4
.L_66:
        /*0090*/ 	.byte	0x04, 0x12
        /*0092*/ 	.short	(.L_68 - .L_67)
	.align		4
.L_67:
        /*0094*/ 	.word	index@(_ZN3cub18CUB_300001_SM_10006detail8for_each13static_kernelINS2_12policy_hub_t12policy_500_tEmN6thrust24THRUST_300001_SM_1000_NS8cuda_cub20__uninitialized_fill7functorINS7_10device_ptrIdEEdEEEEvT0_T1_)
        /*0098*/ 	.word	0x00000000


	//----- nvinfo : EIATTR_MIN_STACK_SIZE
	.align		4
.L_68:
        /*009c*/ 	.byte	0x04, 0x12
        /*009e*/ 	.short	(.L_70 - .L_69)
	.align		4
.L_69:
        /*00a0*/ 	.word	index@(_ZN3cub18CUB_300001_SM_10006detail11EmptyKernelIvEEvv)
        /*00a4*/ 	.word	0x00000000
.L_70:


//--------------------- .nv.compat                --------------------------
	.section	.nv.compat,"",@"SHT_CUDA_COMPAT_INFO"
	.align	4
        /*0000*/ 	.byte	0x02, 0x09, 0x00, 0x00, 0x02, 0x02, 0x01, 0x00, 0x02, 0x05, 0x05, 0x00, 0x03, 0x07, 0x01, 0x01
        /*0010*/ 	.byte	0x02, 0x03, 0x00, 0x00, 0x02, 0x06, 0x01, 0x00, 0x04, 0x0b, 0x08, 0x00, 0x01, 0x00, 0x00, 0x00
        /*0020*/ 	.byte	0x00, 0x00, 0x00, 0x00


//--------------------- .nv.info._ZN3cub18CUB_300001_SM_10006detail9transform16transform_kernelINS2_10policy_hubILb1EN4cuda3std3__45tupleIJN6thrust24THRUST_300001_SM_1000_NS17counting_iteratorIiNSA_11use_defaultESC_SC_EEEEEE10policy1000El3rngNSA_6detail15normal_iteratorINSA_10device_ptrIdEEEEJSD_EEEvT0_iT1_T2_DpNS2_10kernel_argIT3_EE --------------------------
	.section	.nv.info._ZN3cub18CUB_300001_SM_10006detail9transform16transform_kernelINS2_10policy_hubILb1EN4cuda3std3__45tupleIJN6thrust24THRUST_300001_SM_1000_NS17counting_iteratorIiNSA_11use_defaultESC_SC_EEEEEE10policy1000El3rngNSA_6detail15normal_iteratorINSA_10device_ptrIdEEEEJSD_EEEvT0_iT1_T2_DpNS2_10kernel_argIT3_EE,"",@"SHT_CUDA_INFO"
	.sectionflags	@""
	.align	4


	//----- nvinfo : EIATTR_CUDA_API_VERSION
	.align		4
        /*0000*/ 	.byte	0x04, 0x37
        /*0002*/ 	.short	(.L_72 - .L_71)
.L_71:
        /*0004*/ 	.word	0x00000082


	//----- nvinfo : EIATTR_KPARAM_INFO
	.align		4
.L_72:
        /*0008*/ 	.byte	0x04, 0x17
        /*000a*/ 	.short	(.L_74 - .L_73)
.L_73:
        /*000c*/ 	.word	0x00000000
        /*0010*/ 	.short	0x0004
        /*0012*/ 	.short	0x0018
        /*0014*/ 	.byte	0x00, 0xf0, 0x41, 0x00


	//----- nvinfo : EIATTR_KPARAM_INFO
	.align		4
.L_74:
        /*0018*/ 	.byte	0x04, 0x17
        /*001a*/ 	.short	(.L_76 - .L_75)
.L_75:
        /*001c*/ 	.word	0x00000000
        /*0020*/ 	.short	0x0003
        /*0022*/ 	.short	0x0010
        /*0024*/ 	.byte	0x00, 0xf0, 0x21, 0x00


	//----- nvinfo : EIATTR_KPARAM_INFO
	.align		4
.L_76:
        /*0028*/ 	.byte	0x04, 0x17
        /*002a*/ 	.short	(.L_78 - .L_77)
.L_77:
        /*002c*/ 	.word	0x00000000
        /*0030*/ 	.short	0x0002
        /*0032*/ 	.short	0x000c
        /*0034*/ 	.byte	0x00, 0xf0, 0x05, 0x00


	//----- nvinfo : EIATTR_KPARAM_INFO
	.align		4
.L_78:
        /*0038*/ 	.byte	0x04, 0x17
        /*003a*/ 	.short	(.L_80 - .L_79)
.L_79:
        /*003c*/ 	.word	0x00000000
        /*0040*/ 	.short	0x0001
        /*0042*/ 	.short	0x0008
        /*0044*/ 	.byte	0x00, 0xf0, 0x11, 0x00


	//----- nvinfo : EIATTR_KPARAM_INFO
	.align		4
.L_80:
        /*0048*/ 	.byte	0x04, 0x17
        /*004a*/ 	.short	(.L_82 - .L_81)
.L_81:
        /*004c*/ 	.word	0x00000000
        /*0050*/ 	.short	0x0000
        /*0052*/ 	.short	0x0000
        /*0054*/ 	.byte	0x00, 0xf0, 0x21, 0x00


	//----- nvinfo : EIATTR_SPARSE_MMA_MASK
	.align		4
.L_82:
        /*0058*/ 	.byte	0x03, 0x50
        /*005a*/ 	.short	0x0000


	//----- nvinfo : EIATTR_MAXREG_COUNT
	.align		4
        /*005c*/ 	.byte	0x03, 0x1b
        /*005e*/ 	.short	0x00ff


	//----- nvinfo : EIATTR_MERCURY_ISA_VERSION
	.align		4
        /*0060*/ 	.byte	0x03, 0x5f
        /*0062*/ 	.short	0x0101


	//----- nvinfo : EIATTR_VRC_CTA_INIT_COUNT
	.align		4
        /*0064*/ 	.byte	0x02, 0x4a
	.zero		1
	.zero		1


	//----- nvinfo : EIATTR_EXIT_INSTR_OFFSETS
	.align		4
        /*0068*/ 	.byte	0x04, 0x1c
        /*006a*/ 	.short	(.L_84 - .L_83)


	//   ....[0]....
.L_83:
        /*006c*/ 	.word	0x00000160


	//   ....[1]....
        /*0070*/ 	.word	0x00000ea0


	//   ....[2]....
        /*0074*/ 	.word	0x000012a0


	//   ....[3]....
        /*0078*/ 	.word	0x000012d0


	//   ....[4]....
        /*007c*/ 	.word	0x00001f50


	//   ....[5]....
        /*0080*/ 	.word	0x000022d0


	//----- nvinfo : EIATTR_MAX_THREADS
	.align		4
.L_84:
        /*0084*/ 	.byte	0x04, 0x05
        /*0086*/ 	.short	(.L_86 - .L_85)
.L_85:
        /*0088*/ 	.word	0x00000080
        /*008c*/ 	.word	0x00000001
        /*0090*/ 	.word	0x00000001


	//----- nvinfo : EIATTR_CRS_STACK_SIZE
	.align		4
.L_86:
        /*0094*/ 	.byte	0x04, 0x1e
        /*0096*/ 	.short	(.L_88 - .L_87)
.L_87:
        /*0098*/ 	.word	0x00000000


	//----- nvinfo : EIATTR_CBANK_PARAM_SIZE
	.align		4
.L_88:
        /*009c*/ 	.byte	0x03, 0x19
        /*009e*/ 	.short	0x0028


	//----- nvinfo : EIATTR_PARAM_CBANK
	.align		4
        /*00a0*/ 	.byte	0x04, 0x0a
        /*00a2*/ 	.short	(.L_90 - .L_89)
	.align		4
.L_89:
        /*00a4*/ 	.word	index@(.nv.constant0._ZN3cub18CUB_300001_SM_10006detail9transform16transform_kernelINS2_10policy_hubILb1EN4cuda3std3__45tupleIJN6thrust24THRUST_300001_SM_1000_NS17counting_iteratorIiNSA_11use_defaultESC_SC_EEEEEE10policy1000El3rngNSA_6detail15normal_iteratorINSA_10device_ptrIdEEEEJSD_EEEvT0_iT1_T2_DpNS2_10kernel_argIT3_EE)
        /*00a8*/ 	.short	0x0380
        /*00aa*/ 	.short	0x0028


	//----- nvinfo : EIATTR_SW_WAR
	.align		4
.L_90:
        /*00ac*/ 	.byte	0x04, 0x36
        /*00ae*/ 	.short	(.L_92 - .L_91)
.L_91:
        /*00b0*/ 	.word	0x00000008
.L_92:


//--------------------- .nv.info._ZN3cub18CUB_300001_SM_10006detail9transform16transform_kernelINS2_10policy_hubILb1EN4cuda3std3__45tupleIJN6thrust24THRUST_300001_SM_1000_NS17counting_iteratorIiNSA_11use_defaultESC_SC_EEEEEE10policy1000Ei3rngNSA_6detail15normal_iteratorINSA_10device_ptrIdEEEEJSD_EEEvT0_iT1_T2_DpNS2_10kernel_argIT3_EE --------------------------
	.section	.nv.info._ZN3cub18CUB_300001_SM_10006detail9transform16transform_kernelINS2_10policy_hubILb1EN4cuda3std3__45tupleIJN6thrust24THRUST_300001_SM_1000_NS17counting_iteratorIiNSA_11use_defaultESC_SC_EEEEEE10policy1000Ei3rngNSA_6detail15normal_iteratorINSA_10device_ptrIdEEEEJSD_EEEvT0_iT1_T2_DpNS2_10kernel_argIT3_EE,"",@"SHT_CUDA_INFO"
	.sectionflags	@""
	.align	4


	//----- nvinfo : EIATTR_CUDA_API_VERSION
	.align		4
        /*0000*/ 	.byte	0x04, 0x37
        /*0002*/ 	.short	(.L_94 - .L_93)
.L_93:
        /*0004*/ 	.word	0x00000082


	//----- nvinfo : EIATTR_KPARAM_INFO
	.align		4
.L_94:
        /*0008*/ 	.byte	0x04, 0x17
        /*000a*/ 	.short	(.L_96 - .L_95)
.L_95:
        /*000c*/ 	.word	0x00000000
        /*0010*/ 	.short	0x0004
        /*0012*/ 	.short	0x0018
        /*0014*/ 	.byte	0x00, 0xf0, 0x41, 0x00


	//----- nvinfo : EIATTR_KPARAM_INFO
	.align		4
.L_96:
        /*0018*/ 	.byte	0x04, 0x17
        /*001a*/ 	.short	(.L_98 - .L_97)
.L_97:
        /*001c*/ 	.word	0x00000000
        /*0020*/ 	.short	0x0003
        /*0022*/ 	.short	0x0010
        /*0024*/ 	.byte	0x00, 0xf0, 0x21, 0x00


	//----- nvinfo : EIATTR_KPARAM_INFO
	.align		4
.L_98:
        /*0028*/ 	.byte	0x04, 0x17
        /*002a*/ 	.short	(.L_100 - .L_99)
.L_99:
        /*002c*/ 	.word	0x00000000
        /*0030*/ 	.short	0x0002
        /*0032*/ 	.short	0x0008
        /*0034*/ 	.byte	0x00, 0xf0, 0x05, 0x00


	//----- nvinfo : EIATTR_KPARAM_INFO
	.align		4
.L_100:
        /*0038*/ 	.byte	0x04, 0x17
        /*003a*/ 	.short	(.L_102 - .L_101)
.L_101:
        /*003c*/ 	.word	0x00000000
        /*0040*/ 	.short	0x0001
        /*0042*/ 	.short	0x0004
        /*0044*/ 	.byte	0x00, 0xf0, 0x11, 0x00


	//----- nvinfo : EIATTR_KPARAM_INFO
	.align		4
.L_102:
        /*0048*/ 	.byte	0x04, 0x17
        /*004a*/ 	.short	(.L_104 - .L_103)
.L_103:
        /*004c*/ 	.word	0x00000000
        /*0050*/ 	.short	0x0000
        /*0052*/ 	.short	0x0000
        /*0054*/ 	.byte	0x00, 0xf0, 0x11, 0x00


	//----- nvinfo : EIATTR_SPARSE_MMA_MASK
	.align		4
.L_104:
        /*0058*/ 	.byte	0x03, 0x50
        /*005a*/ 	.short	0x0000


	//----- nvinfo : EIATTR_MAXREG_COUNT
	.align		4
        /*005c*/ 	.byte	0x03, 0x1b
        /*005e*/ 	.short	0x00ff


	//----- nvinfo : EIATTR_MERCURY_ISA_VERSION
	.align		4
        /*0060*/ 	.byte	0x03, 0x5f
        /*0062*/ 	.short	0x0101


	//----- nvinfo : EIATTR_VRC_CTA_INIT_COUNT
	.align		4
        /*0064*/ 	.byte	0x02, 0x4a
	.zero		1
	.zero		1


	//----- nvinfo : EIATTR_EXIT_INSTR_OFFSETS
	.align		4
        /*0068*/ 	.byte	0x04, 0x1c
        /*006a*/ 	.short	(.L_106 - .L_105)


	//   ....[0]....
.L_105:
        /*006c*/ 	.word	0x00000110


	//   ....[1]....
        /*0070*/ 	.word	0x00000d80


	//   ....[2]....
        /*0074*/ 	.word	0x00001110


	//   ....[3]....
        /*0078*/ 	.word	0x00001140


	//   ....[4]....
        /*007c*/ 	.word	0x00001e50


	//   ....[5]....
        /*0080*/ 	.word	0x00002200


	//----- nvinfo : EIATTR_MAX_THREADS
	.align		4
.L_106:
        /*0084*/ 	.byte	0x04, 0x05
        /*0086*/ 	.short	(.L_108 - .L_107)
.L_107:
        /*0088*/ 	.word	0x00000080
        /*008c*/ 	.word	0x00000001
        /*0090*/ 	.word	0x00000001


	//----- nvinfo : EIATTR_CRS_STACK_SIZE
	.align		4
.L_108:
        /*0094*/ 	.byte	0x04, 0x1e
        /*0096*/ 	.short	(.L_110 - .L_109)
.L_109:
        /*0098*/ 	.word	0x00000000


	//----- nvinfo : EIATTR_CBANK_PARAM_SIZE
	.align		4
.L_110:
        /*009c*/ 	.byte	0x03, 0x19
        /*009e*/ 	.short	0x0028


	//----- nvinfo : EIATTR_PARAM_CBANK
	.align		4
        /*00a0*/ 	.byte	0x04, 0x0a
        /*00a2*/ 	.short	(.L_112 - .L_111)
	.align		4
.L_111:
        /*00a4*/ 	.word	index@(.nv.constant0._ZN3cub18CUB_300001_SM_10006detail9transform16transform_kernelINS2_10policy_hubILb1EN4cuda3std3__45tupleIJN6thrust24THRUST_300001_SM_1000_NS17counting_iteratorIiNSA_11use_defaultESC_SC_EEEEEE10policy1000Ei3rngNSA_6detail15normal_iteratorINSA_10device_ptrIdEEEEJSD_EEEvT0_iT1_T2_DpNS2_10kernel_argIT3_EE)
        /*00a8*/ 	.short	0x0380
        /*00aa*/ 	.short	0x0028


	//----- nvinfo : EIATTR_SW_WAR
	.align		4
.L_112:
        /*00ac*/ 	.byte	0x04, 0x36
        /*00ae*/ 	.short	(.L_114 - .L_113)
.L_113:
        /*00b0*/ 	.word	0x00000008
.L_114:


//--------------------- .nv.info._ZN3cub18CUB_300001_SM_10006detail8for_each13static_kernelINS2_12policy_hub_t12policy_500_tEmN6thrust24THRUST_300001_SM_1000_NS8cuda_cub20__uninitialized_fill7functorINS7_10device_ptrIdEEdEEEEvT0_T1_ --------------------------
	.section	.nv.info._ZN3cub18CUB_300001_SM_10006detail8for_each13static_kernelINS2_12policy_hub_t12policy_500_tEmN6thrust24THRUST_300001_SM_1000_NS8cuda_cub20__uninitialized_fill7functorINS7_10device_ptrIdEEdEEEEvT0_T1_,"",@"SHT_CUDA_INFO"
	.sectionflags	@""
	.align	4


	//----- nvinfo : EIATTR_CUDA_API_VERSION
	.align		4
        /*0000*/ 	.byte	0x04, 0x37
        /*0002*/ 	.short	(.L_116 - .L_115)
.L_115:
        /*0004*/ 	.word	0x00000082


	//----- nvinfo : EIATTR_KPARAM_INFO
	.align		4
.L_116:
        /*0008*/ 	.byte	0x04, 0x17
        /*000a*/ 	.short	(.L_118 - .L_117)
.L_117:
        /*000c*/ 	.word	0x00000000
        /*0010*/ 	.short	0x0001
        /*0012*/ 	.short	0x0008
        /*0014*/ 	.byte	0x00, 0xf0, 0x41, 0x00


	//----- nvinfo : EIATTR_KPARAM_INFO
	.align		4
.L_118:
        /*0018*/ 	.byte	0x04, 0x17
        /*001a*/ 	.short	(.L_120 - .L_119)
.L_119:
        /*001c*/ 	.word	0x00000000
        /*0020*/ 	.short	0x0000
        /*0022*/ 	.short	0x0000
        /*0024*/ 	.byte	0x00, 0xf0, 0x21, 0x00


	//----- nvinfo : EIATTR_SPARSE_MMA_MASK
	.align		4
.L_120:
        /*0028*/ 	.byte	0x03, 0x50
        /*002a*/ 	.short	0x0000


	//----- nvinfo : EIATTR_MAXREG_COUNT
	.align		4
        /*002c*/ 	.byte	0x03, 0x1b
        /*002e*/ 	.short	0x00ff


	//----- nvinfo : EIATTR_MERCURY_ISA_VERSION
	.align		4
        /*0030*/ 	.byte	0x03, 0x5f
        /*0032*/ 	.short	0x0101


	//----- nvinfo : EIATTR_VRC_CTA_INIT_COUNT
	.align		4
        /*0034*/ 	.byte	0x02, 0x4a
	.zero		1
	.zero		1


	//----- nvinfo : EIATTR_EXIT_INSTR_OFFSETS
	.align		4
        /*0038*/ 	.byte	0x04, 0x1c
        /*003a*/ 	.short	(.L_122 - .L_121)


	//   ....[0]....
.L_121:
        /*003c*/ 	.word	0x00000130


	//   ....[1]....
        /*0040*/ 	.word	0x00000230


	//   ....[2]....
        /*0044*/ 	.word	0x00000260


	//----- nvinfo : EIATTR_MAX_THREADS
	.align		4
.L_122:
        /*0048*/ 	.byte	0x04, 0x05
        /*004a*/ 	.short	(.L_124 - .L_123)
.L_123:
        /*004c*/ 	.word	0x00000100
        /*0050*/ 	.word	0x00000001
        /*0054*/ 	.word	0x00000001


	//----- nvinfo : EIATTR_CBANK_PARAM_SIZE
	.align		4
.L_124:
        /*0058*/ 	.byte	0x03, 0x19
        /*005a*/ 	.short	0x0018


	//----- nvinfo : EIATTR_PARAM_CBANK
	.align		4
        /*005c*/ 	.byte	0x04, 0x0a
        /*005e*/ 	.short	(.L_126 - .L_125)
	.align		4
.L_125:
        /*0060*/ 	.word	index@(.nv.constant0._ZN3cub18CUB_300001_SM_10006detail8for_each13static_kernelINS2_12policy_hub_t12policy_500_tEmN6thrust24THRUST_300001_SM_1000_NS8cuda_cub20__uninitialized_fill7functorINS7_10device_ptrIdEEdEEEEvT0_T1_)
        /*0064*/ 	.short	0x0380
        /*0066*/ 	.short	0x0018


	//----- nvinfo : EIATTR_SW_WAR
	.align		4
.L_126:
        /*0068*/ 	.byte	0x04, 0x36
        /*006a*/ 	.short	(.L_128 - .L_127)
.L_127:
        /*006c*/ 	.word	0x00000008
.L_128:


//--------------------- .nv.info._ZN3cub18CUB_300001_SM_10006detail11EmptyKernelIvEEvv --------------------------
	.section	.nv.info._ZN3cub18CUB_300001_SM_10006detail11EmptyKernelIvEEvv,"",@"SHT_CUDA_INFO"
	.sectionflags	@""
	.align	4


	//----- nvinfo : EIATTR_CUDA_API_VERSION
	.align		4
        /*0000*/ 	.byte	0x04, 0x37
        /*0002*/ 	.short	(.L_130 - .L_129)
.L_129:
        /*0004*/ 	.word	0x00000082


	//----- nvinfo : EIATTR_SPARSE_MMA_MASK
	.align		4
.L_130:
        /*0008*/ 	.byte	0x03, 0x50
        /*000a*/ 	.short	0x0000


	//----- nvinfo : EIATTR_MAXREG_COUNT
	.align		4
        /*000c*/ 	.byte	0x03, 0x1b
        /*000e*/ 	.short	0x00ff


	//----- nvinfo : EIATTR_MERCURY_ISA_VERSION
	.align		4
        /*0010*/ 	.byte	0x03, 0x5f
        /*0012*/ 	.short	0x0101


	//----- nvinfo : EIATTR_VRC_CTA_INIT_COUNT
	.align		4
        /*0014*/ 	.byte	0x02, 0x4a
	.zero		1
	.zero		1


	//----- nvinfo : EIATTR_EXIT_INSTR_OFFSETS
	.align		4
        /*0018*/ 	.byte	0x04, 0x1c
        /*001a*/ 	.short	(.L_132 - .L_131)


	//   ....[0]....
.L_131:
        /*001c*/ 	.word	0x00000010


	//----- nvinfo : EIATTR_SW_WAR
	.align		4
.L_132:
        /*0020*/ 	.byte	0x04, 0x36
        /*0022*/ 	.short	(.L_134 - .L_133)
.L_133:
        /*0024*/ 	.word	0x00000008
.L_134:


//--------------------- .nv.callgraph             --------------------------
	.section	.nv.callgraph,"",@"SHT_CUDA_CALLGRAPH"
	.align	4
	.sectionentsize	8
	.align		4
        /*0000*/ 	.word	0x00000000
	.align		4
        /*0004*/ 	.word	0xffffffff
	.align		4
        /*0008*/ 	.word	0x00000000
	.align		4
        /*000c*/ 	.word	0xfffffffe
	.align		4
        /*0010*/ 	.word	0x00000000
	.align		4
        /*0014*/ 	.word	0xfffffffd
	.align		4
        /*0018*/ 	.word	0x00000000
	.align		4
        /*001c*/ 	.word	0xfffffffc


//--------------------- .nv.constant4             --------------------------
	.section	.nv.constant4,"a",@progbits
	.align	8
	.align		8
.nv.constant4:
        /*0000*/ 	.dword	_ZN30_INTERNAL_f53c335c_4_k_cu_main4cuda3std3__45__cpo5beginE
	.align		8
        /*0008*/ 	.dword	_ZN30_INTERNAL_f53c335c_4_k_cu_main4cuda3std3__45__cpo3endE
	.align		8
        /*0010*/ 	.dword	_ZN30_INTERNAL_f53c335c_4_k_cu_main4cuda3std3__45__cpo6cbeginE
	.align		8
        /*0018*/ 	.dword	_ZN30_INTERNAL_f53c335c_4_k_cu_main4cuda3std3__45__cpo4cendE
	.align		8
        /*0020*/ 	.dword	_ZN30_INTERNAL_f53c335c_4_k_cu_main4cuda3std3__45__cpo6rbeginE
	.align		8
        /*0028*/ 	.dword	_ZN30_INTERNAL_f53c335c_4_k_cu_main4cuda3std3__45__cpo4rendE
	.align		8
        /*0030*/ 	.dword	_ZN30_INTERNAL_f53c335c_4_k_cu_main4cuda3std3__45__cpo7crbeginE
	.align		8
        /*0038*/ 	.dword	_ZN30_INTERNAL_f53c335c_4_k_cu_main4cuda3std3__45__cpo5crendE
	.align		8
        /*0040*/ 	.dword	_ZN30_INTERNAL_f53c335c_4_k_cu_main4cuda3std3__432_GLOBAL__N__f53c335c_4_k_cu_main6ignoreE
	.align		8
        /*0048*/ 	.dword	_ZN30_INTERNAL_f53c335c_4_k_cu_main4cuda3std3__419piecewise_constructE
	.align		8
        /*0050*/ 	.dword	_ZN30_INTERNAL_f53c335c_4_k_cu_main4cuda3std3__48in_placeE
	.align		8
        /*0058*/ 	.dword	_ZN30_INTERNAL_f53c335c_4_k_cu_main4cuda3std3__420unreachable_sentinelE
	.align		8
        /*0060*/ 	.dword	_ZN30_INTERNAL_f53c335c_4_k_cu_main4cuda3std3__47nulloptE
	.align		8
        /*0068*/ 	.dword	_ZN30_INTERNAL_f53c335c_4_k_cu_main4cuda3std3__48unexpectE
	.align		8
        /*0070*/ 	.dword	_ZN30_INTERNAL_f53c335c_4_k_cu_main4cuda3std6ranges3__45__cpo4swapE
	.align		8
        /*0078*/ 	.dword	_ZN30_INTERNAL_f53c335c_4_k_cu_main4cuda3std6ranges3__45__cpo9iter_moveE
	.align		8
        /*0080*/ 	.dword	_ZN30_INTERNAL_f53c335c_4_k_cu_main4cuda3std6ranges3__45__cpo5beginE
	.align		8
        /*0088*/ 	.dword	_ZN30_INTERNAL_f53c335c_4_k_cu_main4cuda3std6ranges3__45__cpo3endE
	.align		8
        /*0090*/ 	.dword	_ZN30_INTERNAL_f53c335c_4_k_cu_main4cuda3std6ranges3__45__cpo6cbeginE
	.align		8
        /*0098*/ 	.dword	_ZN30_INTERNAL_f53c335c_4_k_cu_main4cuda3std6ranges3__45__cpo4cendE
	.align		8
        /*00a0*/ 	.dword	_ZN30_INTERNAL_f53c335c_4_k_cu_main4cuda3std6ranges3__45__cpo7advanceE
	.align		8
        /*00a8*/ 	.dword	_ZN30_INTERNAL_f53c335c_4_k_cu_main4cuda3std6ranges3__45__cpo9iter_swapE
	.align		8
        /*00b0*/ 	.dword	_ZN30_INTERNAL_f53c335c_4_k_cu_main4cuda3std6ranges3__45__cpo4nextE
	.align		8
        /*00b8*/ 	.dword	_ZN30_INTERNAL_f53c335c_4_k_cu_main4cuda3std6ranges3__45__cpo4prevE
	.align		8
        /*00c0*/ 	.dword	_ZN30_INTERNAL_f53c335c_4_k_cu_main4cuda3std6ranges3__45__cpo4dataE
	.align		8
        /*00c8*/ 	.dword	_ZN30_INTERNAL_f53c335c_4_k_cu_main4cuda3std6ranges3__45__cpo5cdataE
	.align		8
        /*00d0*/ 	.dword	_ZN30_INTERNAL_f53c335c_4_k_cu_main4cuda3std6ranges3__45__cpo4sizeE
	.align		8
        /*00d8*/ 	.dword	_ZN30_INTERNAL_f53c335c_4_k_cu_main4cuda3std6ranges3__45__cpo5ssizeE
	.align		8
        /*00e0*/ 	.dword	_ZN30_INTERNAL_f53c335c_4_k_cu_main4cuda3std6ranges3__45__cpo8distanceE
	.align		8
        /*00e8*/ 	.dword	_ZN30_INTERNAL_f53c335c_4_k_cu_main6thrust24THRUST_300001_SM_1000_NS8cuda_cub3parE
	.align		8
        /*00f0*/ 	.dword	_ZN30_INTERNAL_f53c335c_4_k_cu_main6thrust24THRUST_300001_SM_1000_NS8cuda_cub10par_nosyncE
	.align		8
        /*00f8*/ 	.dword	_ZN30_INTERNAL_f53c335c_4_k_cu_main6thrust24THRUST_300001_SM_1000_NS6system6detail10sequential3seqE
	.align		8
        /*0100*/ 	.dword	_ZN30_INTERNAL_f53c335c_4_k_cu_main6thrust24THRUST_300001_SM_1000_NS12placeholders2_1E
	.align		8
        /*0108*/ 	.dword	_ZN30_INTERNAL_f53c335c_4_k_cu_main6thrust24THRUST_300001_SM_1000_NS12placeholders2_2E
	.align		8
        /*0110*/ 	.dword	_ZN30_INTERNAL_f53c335c_4_k_cu_main6thrust24THRUST_300001_SM_1000_NS12placeholders2_3E
	.align		8
        /*0118*/ 	.dword	_ZN30_INTERNAL_f53c335c_4_k_cu_main6thrust24THRUST_300001_SM_1000_NS12placeholders2_4E
	.align		8
        /*0120*/ 	.dword	_ZN30_INTERNAL_f53c335c_4_k_cu_main6thrust24THRUST_300001_SM_1000_NS12placeholders2_5E
	.align		8
        /*0128*/ 	.dword	_ZN30_INTERNAL_f53c335c_4_k_cu_main6thrust24THRUST_300001_SM_1000_NS12placeholders2_6E
	.align		8
        /*0130*/ 	.dword	_ZN30_INTERNAL_f53c335c_4_k_cu_main6thrust24THRUST_300001_SM_1000_NS12placeholders2_7E
	.align		8
        /*0138*/ 	.dword	_ZN30_INTERNAL_f53c335c_4_k_cu_main6thrust24THRUST_300001_SM_1000_NS12placeholders2_8E
	.align		8
        /*0140*/ 	.dword	_ZN30_INTERNAL_f53c335c_4_k_cu_main6thrust24THRUST_300001_SM_1000_NS12placeholders2_9E
	.align		8
        /*0148*/ 	.dword	_ZN30_INTERNAL_f53c335c_4_k_cu_main6thrust24THRUST_300001_SM_1000_NS12placeholders3_10E
	.align		8
        /*0150*/ 	.dword	_ZN30_INTERNAL_f53c335c_4_k_cu_main6thrust24THRUST_300001_SM_1000_NS3seqE


//--------------------- .text._ZN3cub18CUB_300001_SM_10006detail9transform16transform_kernelINS2_10policy_hubILb1EN4cuda3std3__45tupleIJN6thrust24THRUST_300001_SM_1000_NS17counting_iteratorIiNSA_11use_defaultESC_SC_EEEEEE10policy1000El3rngNSA_6detail15normal_iteratorINSA_10device_ptrIdEEEEJSD_EEEvT0_iT1_T2_DpNS2_10kernel_argIT3_EE --------------------------
	.section	.text._ZN3cub18CUB_300001_SM_10006detail9transform16transform_kernelINS2_10policy_hubILb1EN4cuda3std3__45tupleIJN6thrust24THRUST_300001_SM_1000_NS17counting_iteratorIiNSA_11use_defaultESC_SC_EEEEEE10policy1000El3rngNSA_6detail15normal_iteratorINSA_10device_ptrIdEEEEJSD_EEEvT0_iT1_T2_DpNS2_10kernel_argIT3_EE,"ax",@progbits
	.align	128
        .global         _ZN3cub18CUB_300001_SM_10006detail9transform16transform_kernelINS2_10policy_hubILb1EN4cuda3std3__45tupleIJN6thrust24THRUST_300001_SM_1000_NS17counting_iteratorIiNSA_11use_defaultESC_SC_EEEEEE10policy1000El3rngNSA_6detail15normal_iteratorINSA_10device_ptrIdEEEEJSD_EEEvT0_iT1_T2_DpNS2_10kernel_argIT3_EE
        .type           _ZN3cub18CUB_300001_SM_10006detail9transform16transform_kernelINS2_10policy_hubILb1EN4cuda3std3__45tupleIJN6thrust24THRUST_300001_SM_1000_NS17counting_iteratorIiNSA_11use_defaultESC_SC_EEEEEE10policy1000El3rngNSA_6detail15normal_iteratorINSA_10device_ptrIdEEEEJSD_EEEvT0_iT1_T2_DpNS2_10kernel_argIT3_EE,@function
        .size           _ZN3cub18CUB_300001_SM_10006detail9transform16transform_kernelINS2_10policy_hubILb1EN4cuda3std3__45tupleIJN6thrust24THRUST_300001_SM_1000_NS17counting_iteratorIiNSA_11use_defaultESC_SC_EEEEEE10policy1000El3rngNSA_6detail15normal_iteratorINSA_10device_ptrIdEEEEJSD_EEEvT0_iT1_T2_DpNS2_10kernel_argIT3_EE,(.L_x_89 - _ZN3cub18CUB_300001_SM_10006detail9transform16transform_kernelINS2_10policy_hubILb1EN4cuda3std3__45tupleIJN6thrust24THRUST_300001_SM_1000_NS17counting_iteratorIiNSA_11use_defaultESC_SC_EEEEEE10policy1000El3rngNSA_6detail15normal_iteratorINSA_10device_ptrIdEEEEJSD_EEEvT0_iT1_T2_DpNS2_10kernel_argIT3_EE)
        .other          _ZN3cub18CUB_300001_SM_10006detail9transform16transform_kernelINS2_10policy_hubILb1EN4cuda3std3__45tupleIJN6thrust24THRUST_300001_SM_1000_NS17counting_iteratorIiNSA_11use_defaultESC_SC_EEEEEE10policy1000El3rngNSA_6detail15normal_iteratorINSA_10device_ptrIdEEEEJSD_EEEvT0_iT1_T2_DpNS2_10kernel_argIT3_EE,@"STO_CUDA_ENTRY STV_DEFAULT"
_ZN3cub18CUB_300001_SM_10006detail9transform16transform_kernelINS2_10policy_hubILb1EN4cuda3std3__45tupleIJN6thrust24THRUST_300001_SM_1000_NS17counting_iteratorIiNSA_11use_defaultESC_SC_EEEEEE10policy1000El3rngNSA_6detail15normal_iteratorINSA_10device_ptrIdEEEEJSD_EEEvT0_iT1_T2_DpNS2_10kernel_argIT3_EE:
.text._ZN3cub18CUB_300001_SM_10006detail9transform16transform_kernelINS2_10policy_hubILb1EN4cuda3std3__45tupleIJN6thrust24THRUST_300001_SM_1000_NS17counting_iteratorIiNSA_11use_defaultESC_SC_EEEEEE10policy1000El3rngNSA_6detail15normal_iteratorINSA_10device_ptrIdEEEEJSD_EEEvT0_iT1_T2_DpNS2_10kernel_argIT3_EE:
[----:B------:R-:W-:Y:S01]  /*0000*/  LDC R1, c[0x0][0x37c] ;  /* 0x0000df00ff017b82 */ /* 0x000fe20000000800 */
[----:B------:R-:W0:Y:S07]  /*0010*/  LDCU UR5, c[0x0][0x388] ;  /* 0x00007100ff0577ac */ /* 0x000e2e0008000800 */
[----:B------:R-:W1:Y:S01]  /*0020*/  S2UR UR4, SR_CTAID.X ;  /* 0x00000000000479c3 */ /* 0x000e620000002500 */
[----:B------:R-:W-:Y:S01]  /*0030*/  IMAD.MOV.U32 R17, RZ, RZ, 0x41dfffff ;  /* 0x41dfffffff117424 */ /* 0x000fe200078e00ff */
[----:B------:R-:W2:Y:S01]  /*0040*/  LDCU.64 UR6, c[0x0][0x380] ;  /* 0x00007000ff0677ac */ /* 0x000ea20008000a00 */
[----:B------:R-:W3:Y:S01]  /*0050*/  LDCU.64 UR14, c[0x0][0x358] ;  /* 0x00006b00ff0e77ac */ /* 0x000ee20008000a00 */
[----:B0-----:R-:W-:-:S04]  /*0060*/  USHF.L.U32 UR12, UR5, 0x7, URZ ;  /* 0x00000007050c7899 */ /* 0x001fc800080006ff */
[----:B------:R-:W-:Y:S02]  /*0070*/  USHF.R.S32.HI UR13, URZ, 0x1f, UR12 ;  /* 0x0000001fff0d7899 */ /* 0x000fe4000801140c */
[----:B-1----:R-:W-:Y:S02]  /*0080*/  UIMAD.WIDE.U32 UR10, UR12, UR4, URZ ;  /* 0x000000040c0a72a5 */ /* 0x002fe4000f8e00ff */
[----:B------:R-:W-:Y:S02]  /*0090*/  UIMAD UR9, UR13, UR4, URZ ;  /* 0x000000040d0972a4 */ /* 0x000fe4000f8e02ff */
[----:B--2---:R-:W-:Y:S02]  /*00a0*/  UIADD3 UR8, UP1, UPT, -UR10, UR6, URZ ;  /* 0x000000060a087290 */ /* 0x004fe4000ff3e1ff */
[----:B------:R-:W-:Y:S02]  /*00b0*/  UIADD3 UR9, UPT, UPT, UR11, UR9, URZ ;  /* 0x000000090b097290 */ /* 0x000fe4000fffe0ff */
[----:B------:R-:W-:-:S02]  /*00c0*/  UISETP.LT.U32.AND UP0, UPT, UR8, UR12, UPT ;  /* 0x0000000c0800728c */ /* 0x000fc4000bf01070 */
[----:B------:R-:W-:-:S04]  /*00d0*/  UIADD3.X UR4, UPT, UPT, ~UR9, UR7, URZ, UP1, !UPT ;  /* 0x0000000709047290 */ /* 0x000fc80008ffe5ff */
[----:B------:R-:W-:-:S03]  /*00e0*/  UISETP.LT.AND.EX UP0, UPT, UR4, UR13, UPT, UP0 ;  /* 0x0000000d0400728c */ /* 0x000fc6000bf01300 */
[----:B------:R-:W-:Y:S01]  /*00f0*/  UMOV UR13, 0xff800000 ;  /* 0xff800000000d7882 */ /* 0x000fe20000000000 */
[----:B------:R-:W-:-:S03]  /*0100*/  USEL UR8, UR8, UR12, UP0 ;  /* 0x0000000c08087287 */ /* 0x000fc60008000000 */
[----:B------:R-:W0:Y:S01]  /*0110*/  LDCU UR4, c[0x0][0x398] ;  /* 0x00007300ff0477ac */ /* 0x000e220008000800 */
[----:B------:R-:W-:-:S09]  /*0120*/  UISETP.NE.AND UP0, UPT, UR12, UR8, UPT ;  /* 0x000000080c00728c */ /* 0x000fd2000bf05270 */
[----:B---3--:R-:W-:Y:S05]  /*0130*/  BRA.U !UP0, `(.L_x_0) ;  /* 0x00000011085c7547 */ /* 0x008fea000b800000 */
[----:B------:R-:W-:-:S06]  /*0140*/  UISETP.GE.AND UP0, UPT, UR5, 0x1, UPT ;  /* 0x000000010500788c */ /* 0x000fcc000bf06270 */
[----:B------:R-:W-:-:S13]  /*0150*/  PLOP3.LUT P0, PT, PT, PT, UP0, 0x80, 0x8 ;  /* 0x000000000008781c */ /* 0x000fda0003f0f008 */
[----:B0-----:R-:W-:Y:S05]  /*0160*/  @!P0 EXIT ;  /* 0x000000000000894d */ /* 0x001fea0003800000 */
[----:B------:R-:W0:Y:S01]  /*0170*/  S2R R4, SR_TID.X ;  /* 0x0000000000047919 */ /* 0x000e220000002100 */
[----:B------:R-:W-:Y:S01]  /*0180*/  UISETP.GE.U32.AND UP0, UPT, UR5, 0x4, UPT ;  /* 0x000000040500788c */ /* 0x000fe2000bf06070 */
[----:B------:R-:W-:Y:S01]  /*0190*/  IMAD.MOV.U32 R3, RZ, RZ, RZ ;  /* 0x000000ffff037224 */ /* 0x000fe200078e00ff */
[----:B------:R-:W-:-:S07]  /*01a0*/  ULOP3.LUT UR12, UR5, 0x3, URZ, 0xc0, !UPT ;  /* 0x00000003050c7892 */ /* 0x000fce000f8ec0ff */
[----:B------:R-:W-:Y:S05]  /*01b0*/  BRA.U !UP0, `(.L_x_1) ;  /* 0x0000000d08347547 */ /* 0x000fea000b800000 */
[----:B------:R-:W1:Y:S01]  /*01c0*/  LDCU.64 UR6, c[0x0][0x390] ;  /* 0x00007200ff0677ac */ /* 0x000e620008000a00 */
[----:B------:R-:W-:Y:S01]  /*01d0*/  IMAD.MOV.U32 R5, RZ, RZ, RZ ;  /* 0x000000ffff057224 */ /* 0x000fe200078e00ff */
[----:B------:R-:W-:Y:S02]  /*01e0*/  ULOP3.LUT UR5, UR5, 0x7ffffffc, URZ, 0xc0, !UPT ;  /* 0x7ffffffc05057892 */ /* 0x000fe4000f8ec0ff */
[----:B------:R-:W-:-:S04]  /*01f0*/  UIADD3 UR4, UPT, UPT, UR10, UR4, URZ ;  /* 0x000000040a047290 */ /* 0x000fc8000fffe0ff */
[----:B------:R-:W-:Y:S01]  /*0200*/  MOV R3, UR5 ;  /* 0x0000000500037c02 */ /* 0x000fe20008000f00 */
[----:B-1----:R-:W-:-:S04]  /*0210*/  ULEA UR6, UP0, UR10, UR6, 0x3 ;  /* 0x000000060a067291 */ /* 0x002fc8000f8018ff */
[----:B------:R-:W-:-:S12]  /*0220*/  ULEA.HI.X UR7, UR10, UR7, UR9, 0x3, UP0 ;  /* 0x000000070a077291 */ /* 0x000fd800080f1c09 */
.L_x_18:
[C---:B0--3--:R-:W-:Y:S01]  /*0230*/  IMAD R6, R5.reuse, 0x80, R4 ;  /* 0x0000008005067824 */ /* 0x049fe200078e0204 */
[----:B-12---:R-:W-:Y:S01]  /*0240*/  MOV R9, UR7 ;  /* 0x0000000700097c02 */ /* 0x006fe20008000f00 */
[----:B------:R-:W-:Y:S01]  /*0250*/  VIADD R5, R5, 0x4 ;  /* 0x0000000405057836 */ /* 0x000fe20000000000 */
[----:B------:R-:W-:Y:S01]  /*0260*/  BSSY.RECONVERGENT B1, `(.L_x_2) ;  /* 0x0000031000017945 */ /* 0x000fe20003800200 */
[----:B------:R-:W-:Y:S01]  /*0270*/  IMAD.U32 R8, RZ, RZ, UR6 ;  /* 0x00000006ff087e24 */ /* 0x000fe2000f8e00ff */
[C---:B------:R-:W-:Y:S02]  /*0280*/  ISETP.GE.AND P0, PT, R6.reuse, UR8, PT ;  /* 0x0000000806007c0c */ /* 0x040fe4000bf06270 */
[----:B------:R-:W-:Y:S01]  /*0290*/  ISETP.NE.AND P1, PT, R5, R3, PT ;  /* 0x000000030500720c */ /* 0x000fe20003f25270 */
[----:B------:R-:W-:-:S10]  /*02a0*/  IMAD.WIDE R8, R6, 0x8, R8 ;  /* 0x0000000806087825 */ /* 0x000fd400078e0208 */
[----:B------:R-:W-:Y:S05]  /*02b0*/  @P0 BRA `(.L_x_3) ;  /* 0x0000000000ac0947 */ /* 0x000fea0003800000 */
[----:B------:R-:W-:Y:S01]  /*02c0*/  VIADD R0, R6, UR4 ;  /* 0x0000000406007c36 */ /* 0x000fe20008000000 */
[----:B------:R-:W0:Y:S01]  /*02d0*/  MUFU.RCP64H R13, 2.14748262400000000000e+09 ;  /* 0x41dfffff000d7908 */ /* 0x000e220000001800 */
[----:B------:R-:W-:Y:S01]  /*02e0*/  IMAD.MOV.U32 R10, RZ, RZ, -0x800000 ;  /* 0xff800000ff0a7424 */ /* 0x000fe200078e00ff */
[----:B------:R-:W-:Y:S01]  /*02f0*/  MOV R11, 0x41dfffff ;  /* 0x41dfffff000b7802 */ /* 0x000fe20000000f00 */
[C---:B------:R-:W-:Y:S01]  /*0300*/  IMAD.HI.U32 R7, R0.reuse, 0x3, RZ ;  /* 0x0000000300077827 */ /* 0x040fe200078e00ff */
[----:B------:R-:W-:Y:S03]  /*0310*/  BSSY.RECONVERGENT B2, `(.L_x_4) ;  /* 0x0000021000027945 */ /* 0x000fe60003800200 */
[----:B------:R-:W-:Y:S02]  /*0320*/  IMAD.IADD R2, R0, 0x1, -R7 ;  /* 0x0000000100027824 */ /* 0x000fe400078e0a07 */
[----:B------:R-:W-:-:S03]  /*0330*/  IMAD.MOV.U32 R12, RZ, RZ, 0x1 ;  /* 0x00000001ff0c7424 */ /* 0x000fc600078e00ff */
[----:B------:R-:W-:-:S04]  /*0340*/  LEA.HI R2, R2, R7, RZ, 0x1f ;  /* 0x0000000702027211 */ /* 0x000fc800078ff8ff */
[----:B------:R-:W-:Y:S01]  /*0350*/  SHF.R.U32.HI R7, RZ, 0x1e, R2 ;  /* 0x0000001eff077819 */ /* 0x000fe20000011602 */
[----:B0-----:R-:W-:-:S04]  /*0360*/  DFMA R14, R12, -R10, 1 ;  /* 0x3ff000000c0e742b */ /* 0x001fc8000000080a */
[----:B------:R-:W-:-:S04]  /*0370*/  IMAD R7, R7, -0x7fffffff, R0 ;  /* 0x8000000107077824 */ /* 0x000fc800078e0200 */
[----:B------:R-:W-:Y:S01]  /*0380*/  DFMA R14, R14, R14, R14 ;  /* 0x0000000e0e0e722b */ /* 0x000fe2000000000e */
[----:B------:R-:W-:-:S05]  /*0390*/  VIMNMX.U32 R7, PT, PT, R7, 0x1, !PT ;  /* 0x0000000107077848 */ /* 0x000fca0007fe0000 */
[----:B------:R-:W-:Y:S02]  /*03a0*/  IMAD.HI.U32 R0, R7, 0x5e4789c9, RZ ;  /* 0x5e4789c907007827 */ /* 0x000fe400078e00ff */
[----:B------:R-:W-:-:S03]  /*03b0*/  DFMA R14, R12, R14, R12 ;  /* 0x0000000e0c0e722b */ /* 0x000fc6000000000c */
[----:B------:R-:W-:-:S05]  /*03c0*/  SHF.R.U32.HI R0, RZ, 0xe, R0 ;  /* 0x0000000eff007819 */ /* 0x000fca0000011600 */
[C---:B------:R-:W-:Y:S01]  /*03d0*/  IMAD R7, R0.reuse, -0xadc8, R7 ;  /* 0xffff523800077824 */ /* 0x040fe200078e0207 */
[----:B------:R-:W-:Y:S01]  /*03e0*/  DFMA R12, R14, -R10, 1 ;  /* 0x3ff000000e0c742b */ /* 0x000fe2000000080a */
[----:B------:R-:W-:Y:S02]  /*03f0*/  IMAD R0, R0, 0xd47, RZ ;  /* 0x00000d4700007824 */ /* 0x000fe400078e02ff */
[----:B------:R-:W-:-:S03]  /*0400*/  IMAD R7, R7, 0xbc8f, RZ ;  /* 0x0000bc8f07077824 */ /* 0x000fc600078e02ff */
[----:B------:R-:W-:Y:S02]  /*0410*/  LOP3.LUT R2, R0, 0x7fffffff, RZ, 0x3c, !PT ;  /* 0x7fffffff00027812 */ /* 0x000fe400078e3cff */
[----:B------:R-:W-:Y:S01]  /*0420*/  ISETP.GE.U32.AND P0, PT, R7, R0, PT ;  /* 0x000000000700720c */ /* 0x000fe20003f06070 */
[----:B------:R-:W-:-:S12]  /*0430*/  DFMA R12, R14, R12, R14 ;  /* 0x0000000c0e0c722b */ /* 0x000fd8000000000e */
[----:B------:R-:W-:-:S05]  /*0440*/  @P0 IMAD.MOV R2, RZ, RZ, -R0 ;  /* 0x000000ffff020224 */ /* 0x000fca00078e0a00 */
[----:B------:R-:W-:-:S04]  /*0450*/  IADD3 R2, PT, PT, R7, -0x1, R2 ;  /* 0xffffffff07027810 */ /* 0x000fc80007ffe002 */
[----:B------:R-:W0:Y:S02]  /*0460*/  I2F.F64.U32 R18, R2 ;  /* 0x0000000200127312 */ /* 0x000e240000201800 */
[----:B0-----:R-:W-:Y:S01]  /*0470*/  DMUL R14, R18, R12 ;  /* 0x0000000c120e7228 */ /* 0x001fe20000000000 */
[----:B------:R-:W-:-:S07]  /*0480*/  FSETP.GEU.AND P2, PT, |R19|, 6.5827683646048100446e-37, PT ;  /* 0x036000001300780b */ /* 0x000fce0003f4e200 */
[----:B------:R-:W-:-:S08]  /*0490*/  DFMA R10, R14, -R10, R18 ;  /* 0x8000000a0e0a722b */ /* 0x000fd00000000012 */
[----:B------:R-:W-:-:S10]  /*04a0*/  DFMA R10, R12, R10, R14 ;  /* 0x0000000a0c0a722b */ /* 0x000fd4000000000e */
[----:B------:R-:W-:-:S05]  /*04b0*/  FFMA R0, RZ, 27.999998092651367188, R11 ;  /* 0x41dfffffff007823 */ /* 0x000fca000000000b */
[----:B------:R-:W-:-:S13]  /*04c0*/  FSETP.GT.AND P0, PT, |R0|, 1.469367938527859385e-39, PT ;  /* 0x001000000000780b */ /* 0x000fda0003f04200 */
[----:B------:R-:W-:Y:S05]  /*04d0*/  @P0 BRA P2, `(.L_x_5) ;  /* 0x0000000000100947 */ /* 0x000fea0001000000 */
[----:B------:R-:W-:-:S07]  /*04e0*/  MOV R30, 0x500 ;  /* 0x00000500001e7802 */ /* 0x000fce0000000f00 */
[----:B------:R-:W-:Y:S05]  /*04f0*/  CALL.REL.NOINC `($__internal_0_$__cuda_sm20_div_rn_f64_full) ;  /* 0x0000001c00887944 */ /* 0x000fea0003c00000 */
[----:B------:R-:W-:Y:S01]  /*0500*/  IMAD.MOV.U32 R10, RZ, RZ, R2 ;  /* 0x000000ffff0a7224 */ /* 0x000fe200078e0002 */
[----:B------:R-:W-:-:S07]  /*0510*/  MOV R11, R23 ;  /* 0x00000017000b7202 */ /* 0x000fce0000000f00 */
.L_x_5:
[----:B------:R-:W-:Y:S05]  /*0520*/  BSYNC.RECONVERGENT B2 ;  /* 0x0000000000027941 */ /* 0x000fea0003800200 */
.L_x_4:
[----:B------:R-:W-:Y:S02]  /*0530*/  IMAD.MOV.U32 R12, RZ, RZ, 0x0 ;  /* 0x00000000ff0c7424 */ /* 0x000fe400078e00ff */
[----:B------:R-:W-:-:S06]  /*0540*/  IMAD.MOV.U32 R13, RZ, RZ, 0x402e0000 ;  /* 0x402e0000ff0d7424 */ /* 0x000fcc00078e00ff */
[----:B------:R-:W-:-:S07]  /*0550*/  DFMA R10, R10, R12, 25 ;  /* 0x403900000a0a742b */ /* 0x000fce000000000c */
[----:B------:R0:W-:Y:S04]  /*0560*/  STG.E.64 desc[UR14][R8.64], R10 ;  /* 0x0000000a08007986 */ /* 0x0001e8000c101b0e */
.L_x_3:
[----:B------:R-:W-:Y:S05]  /*0570*/  BSYNC.RECONVERGENT B1 ;  /* 0x0000000000017941 */ /* 0x000fea0003800200 */
.L_x_2:
[----:B------:R-:W-:Y:S01]  /*0580*/  VIADD R0, R6, 0x80 ;  /* 0x0000008006007836 */ /* 0x000fe20000000000 */
[----:B------:R-:W-:Y:S04]  /*0590*/  BSSY.RECONVERGENT B1, `(.L_x_6) ;  /* 0x000002e000017945 */ /* 0x000fe80003800200 */
[----:B------:R-:W-:-:S13]  /*05a0*/  ISETP.GE.AND P0, PT, R0, UR8, PT ;  /* 0x0000000800007c0c */ /* 0x000fda000bf06270 */
[----:B------:R-:W-:Y:S05]  /*05b0*/  @P0 BRA `(.L_x_7) ;  /* 0x0000000000ac0947 */ /* 0x000fea0003800000 */
[----:B------:R-:W-:Y:S01]  /*05c0*/  IADD3 R0, PT, PT, R0, UR4, RZ ;  /* 0x0000000400007c10 */ /* 0x000fe2000fffe0ff */
[----:B------:R-:W1:Y:S01]  /*05d0*/  MUFU.RCP64H R13, 2.14748262400000000000e+09 ;  /* 0x41dfffff000d7908 */ /* 0x000e620000001800 */
[----:B0-----:R-:W-:Y:S01]  /*05e0*/  IMAD.MOV.U32 R10, RZ, RZ, -0x800000 ;  /* 0xff800000ff0a7424 */ /* 0x001fe200078e00ff */
[----:B------:R-:W-:Y:S01]  /*05f0*/  MOV R12, 0x1 ;  /* 0x00000001000c7802 */ /* 0x000fe20000000f00 */
[----:B------:R-:W-:Y:S01]  /*0600*/  IMAD.MOV.U32 R11, RZ, RZ, 0x41dfffff ;  /* 0x41dfffffff0b7424 */ /* 0x000fe200078e00ff */
[----:B------:R-:W-:Y:S01]  /*0610*/  BSSY.RECONVERGENT B2, `(.L_x_8) ;  /* 0x0000021000027945 */ /* 0x000fe20003800200 */
[----:B------:R-:W-:-:S04]  /*0620*/  IMAD.HI.U32 R7, R0, 0x3, RZ ;  /* 0x0000000300077827 */ /* 0x000fc800078e00ff */
[----:B------:R-:W-:-:S05]  /*0630*/  IMAD.IADD R2, R0, 0x1, -R7 ;  /* 0x0000000100027824 */ /* 0x000fca00078e0a07 */
[----:B------:R-:W-:Y:S01]  /*0640*/  LEA.HI R2, R2, R7, RZ, 0x1f ;  /* 0x0000000702027211 */ /* 0x000fe200078ff8ff */
[----:B-1----:R-:W-:-:S03]  /*0650*/  DFMA R14, R12, -R10, 1 ;  /* 0x3ff000000c0e742b */ /* 0x002fc6000000080a */
[----:B------:R-:W-:-:S05]  /*0660*/  SHF.R.U32.HI R7, RZ, 0x1e, R2 ;  /* 0x0000001eff077819 */ /* 0x000fca0000011602 */
[----:B------:R-:W-:Y:S01]  /*0670*/  IMAD R7, R7, -0x7fffffff, R0 ;  /* 0x8000000107077824 */ /* 0x000fe200078e0200 */
[----:B------:R-:W-:-:S04]  /*0680*/  DFMA R14, R14, R14, R14 ;  /* 0x0000000e0e0e722b */ /* 0x000fc8000000000e */
[----:B------:R-:W-:-:S05]  /*0690*/  VIMNMX.U32 R7, PT, PT, R7, 0x1, !PT ;  /* 0x0000000107077848 */ /* 0x000fca0007fe0000 */
[----:B------:R-:W-:Y:S01]  /*06a0*/  IMAD.HI.U32 R0, R7, 0x5e4789c9, RZ ;  /* 0x5e4789c907007827 */ /* 0x000fe200078e00ff */
[----:B------:R-:W-:-:S04]  /*06b0*/  DFMA R14, R12, R14, R12 ;  /* 0x0000000e0c0e722b */ /* 0x000fc8000000000c */
[----:B------:R-:W-:-:S04]  /*06c0*/  SHF.R.U32.HI R0, RZ, 0xe, R0 ;  /* 0x0000000eff007819 */ /* 0x000fc80000011600 */
[----:B------:R-:W-:Y:S01]  /*06d0*/  DFMA R12, R14, -R10, 1 ;  /* 0x3ff000000e0c742b */ /* 0x000fe2000000080a */
[C---:B------:R-:W-:Y:S02]  /*06e0*/  IMAD R7, R0.reuse, -0xadc8, R7 ;  /* 0xffff523800077824 */ /* 0x040fe400078e0207 */
[----:B------:R-:W-:Y:S02]  /*06f0*/  IMAD R0, R0, 0xd47, RZ ;  /* 0x00000d4700007824 */ /* 0x000fe400078e02ff */
[----:B------:R-:W-:-:S03]  /*0700*/  IMAD R7, R7, 0xbc8f, RZ ;  /* 0x0000bc8f07077824 */ /* 0x000fc600078e02ff */
[----:B------:R-:W-:Y:S01]  /*0710*/  LOP3.LUT R2, R0, 0x7fffffff, RZ, 0x3c, !PT ;  /* 0x7fffffff00027812 */ /* 0x000fe200078e3cff */
[----:B------:R-:W-:Y:S01]  /*0720*/  DFMA R14, R14, R12, R14 ;  /* 0x0000000c0e0e722b */ /* 0x000fe2000000000e */
[----:B------:R-:W-:-:S13]  /*0730*/  ISETP.GE.U32.AND P0, PT, R7, R0, PT ;  /* 0x000000000700720c */ /* 0x000fda0003f06070 */
        /* <DEDUP_REMOVED lines=12> */
[----:B------:R-:W-:Y:S02]  /*0800*/  IMAD.MOV.U32 R10, RZ, RZ, R2 ;  /* 0x000000ffff0a7224 */ /* 0x000fe400078e0002 */
[----:B------:R-:W-:-:S07]  /*0810*/  IMAD.MOV.U32 R11, RZ, RZ, R23 ;  /* 0x000000ffff0b7224 */ /* 0x000fce00078e0017 */
.L_x_9:
[----:B------:R-:W-:Y:S05]  /*0820*/  BSYNC.RECONVERGENT B2 ;  /* 0x0000000000027941 */ /* 0x000fea0003800200 */
.L_x_8:
[----:B------:R-:W-:Y:S01]  /*0830*/  MOV R12, 0x0 ;  /* 0x00000000000c7802 */ /* 0x000fe20000000f00 */
[----:B------:R-:W-:-:S06]  /*0840*/  IMAD.MOV.U32 R13, RZ, RZ, 0x402e0000 ;  /* 0x402e0000ff0d7424 */ /* 0x000fcc00078e00ff */
[----:B------:R-:W-:-:S07]  /*0850*/  DFMA R10, R10, R12, 25 ;  /* 0x403900000a0a742b */ /* 0x000fce000000000c */
[----:B------:R1:W-:Y:S04]  /*0860*/  STG.E.64 desc[UR14][R8.64+0x400], R10 ;  /* 0x0004000a08007986 */ /* 0x0003e8000c101b0e */
.L_x_7:
[----:B------:R-:W-:Y:S05]  /*0870*/  BSYNC.RECONVERGENT B1 ;  /* 0x0000000000017941 */ /* 0x000fea0003800200 */
.L_x_6:
[----:B------:R-:W-:Y:S01]  /*0880*/  VIADD R0, R6, 0x100 ;  /* 0x0000010006007836 */ /* 0x000fe20000000000 */
[----:B------:R-:W-:Y:S04]  /*0890*/  BSSY.RECONVERGENT B1, `(.L_x_10) ;  /* 0x000002e000017945 */ /* 0x000fe80003800200 */
[----:B------:R-:W-:-:S13]  /*08a0*/  ISETP.GE.AND P0, PT, R0, UR8, PT ;  /* 0x0000000800007c0c */ /* 0x000fda000bf06270 */
[----:B------:R-:W-:Y:S05]  /*08b0*/  @P0 BRA `(.L_x_11) ;  /* 0x0000000000ac0947 */ /* 0x000fea0003800000 */
[----:B------:R-:W-:Y:S01]  /*08c0*/  VIADD R0, R0, UR4 ;  /* 0x0000000400007c36 */ /* 0x000fe20008000000 */
[----:B------:R-:W2:Y:S01]  /*08d0*/  MUFU.RCP64H R13, 2.14748262400000000000e+09 ;  /* 0x41dfffff000d7908 */ /* 0x000ea20000001800 */
[----:B01----:R-:W-:Y:S01]  /*08e0*/  IMAD.MOV.U32 R10, RZ, RZ, -0x800000 ;  /* 0xff800000ff0a7424 */ /* 0x003fe200078e00ff */
[----:B------:R-:W-:Y:S01]  /*08f0*/  BSSY.RECONVERGENT B2, `(.L_x_12) ;  /* 0x0000023000027945 */ /* 0x000fe20003800200 */
[----:B------:R-:W-:-:S04]  /*0900*/  IMAD.HI.U32 R7, R0, 0x3, RZ ;  /* 0x0000000300077827 */ /* 0x000fc800078e00ff */
[----:B------:R-:W-:Y:S01]  /*0910*/  IMAD.MOV.U32 R11, RZ, RZ, 0x41dfffff ;  /* 0x41dfffffff0b7424 */ /* 0x000fe200078e00ff */
[----:B------:R-:W-:Y:S01]  /*0920*/  IADD3 R2, PT, PT, R0, -R7, RZ ;  /* 0x8000000700027210 */ /* 0x000fe20007ffe0ff */
[----:B------:R-:W-:-:S03]  /*0930*/  IMAD.MOV.U32 R12, RZ, RZ, 0x1 ;  /* 0x00000001ff0c7424 */ /* 0x000fc600078e00ff */
[----:B------:R-:W-:-:S04]  /*0940*/  LEA.HI R2, R2, R7, RZ, 0x1f ;  /* 0x0000000702027211 */ /* 0x000fc800078ff8ff */
[----:B------:R-:W-:Y:S01]  /*0950*/  SHF.R.U32.HI R7, RZ, 0x1e, R2 ;  /* 0x0000001eff077819 */ /* 0x000fe20000011602 */
[----:B--2---:R-:W-:-:S04]  /*0960*/  DFMA R14, R12, -R10, 1 ;  /* 0x3ff000000c0e742b */ /* 0x004fc8000000080a */
        /* <DEDUP_REMOVED lines=13> */
[----:B------:R-:W-:-:S04]  /*0a40*/  @P0 IADD3 R2, PT, PT, -R0, RZ, RZ ;  /* 0x000000ff00020210 */ /* 0x000fc80007ffe1ff */
        /* <DEDUP_REMOVED lines=13> */
.L_x_13:
[----:B------:R-:W-:Y:S05]  /*0b20*/  BSYNC.RECONVERGENT B2 ;  /* 0x0000000000027941 */ /* 0x000fea0003800200 */
.L_x_12:
[----:B------:R-:W-:Y:S01]  /*0b30*/  IMAD.MOV.U32 R12, RZ, RZ, 0x0 ;  /* 0x00000000ff0c7424 */ /* 0x000fe200078e00ff */
[----:B------:R-:W-:-:S06]  /*0b40*/  MOV R13, 0x402e0000 ;  /* 0x402e0000000d7802 */ /* 0x000fcc0000000f00 */
[----:B------:R-:W-:-:S07]  /*0b50*/  DFMA R10, R10, R12, 25 ;  /* 0x403900000a0a742b */ /* 0x000fce000000000c */
[----:B------:R2:W-:Y:S04]  /*0b60*/  STG.E.64 desc[UR14][R8.64+0x800], R10 ;  /* 0x0008000a08007986 */ /* 0x0005e8000c101b0e */
.L_x_11:
[----:B------:R-:W-:Y:S05]  /*0b70*/  BSYNC.RECONVERGENT B1 ;  /* 0x0000000000017941 */ /* 0x000fea0003800200 */
.L_x_10:
[----:B------:R-:W-:Y:S01]  /*0b80*/  VIADD R0, R6, 0x180 ;  /* 0x0000018006007836 */ /* 0x000fe20000000000 */
[----:B------:R-:W-:Y:S04]  /*0b90*/  BSSY.RECONVERGENT B1, `(.L_x_14) ;  /* 0x000002e000017945 */ /* 0x000fe80003800200 */
[----:B------:R-:W-:-:S13]  /*0ba0*/  ISETP.GE.AND P0, PT, R0, UR8, PT ;  /* 0x0000000800007c0c */ /* 0x000fda000bf06270 */
[----:B------:R-:W-:Y:S05]  /*0bb0*/  @P0 BRA `(.L_x_15) ;  /* 0x0000000000ac0947 */ /* 0x000fea0003800000 */
[----:B------:R-:W-:Y:S01]  /*0bc0*/  VIADD R0, R0, UR4 ;  /* 0x0000000400007c36 */ /* 0x000fe20008000000 */
[----:B012---:R-:W0:Y:S01]  /*0bd0*/  MUFU.RCP64H R11, 2.14748262400000000000e+09 ;  /* 0x41dfffff000b7908 */ /* 0x007e220000001800 */
[----:B------:R-:W-:Y:S01]  /*0be0*/  MOV R6, 0xff800000 ;  /* 0xff80000000067802 */ /* 0x000fe20000000f00 */
[----:B------:R-:W-:Y:S01]  /*0bf0*/  IMAD.MOV.U32 R10, RZ, RZ, 0x1 ;  /* 0x00000001ff0a7424 */ /* 0x000fe200078e00ff */
[----:B------:R-:W-:Y:S01]  /*0c00*/  BSSY.RECONVERGENT B2, `(.L_x_16) ;  /* 0x0000022000027945 */ /* 0x000fe20003800200 */
[----:B------:R-:W-:-:S04]  /*0c10*/  IMAD.HI.U32 R7, R0, 0x3, RZ ;  /* 0x0000000300077827 */ /* 0x000fc800078e00ff */
[----:B------:R-:W-:-:S05]  /*0c20*/  IMAD.IADD R2, R0, 0x1, -R7 ;  /* 0x0000000100027824 */ /* 0x000fca00078e0a07 */
[----:B------:R-:W-:-:S04]  /*0c30*/  LEA.HI R2, R2, R7, RZ, 0x1f ;  /* 0x0000000702027211 */ /* 0x000fc800078ff8ff */
[----:B------:R-:W-:-:S05]  /*0c40*/  SHF.R.U32.HI R7, RZ, 0x1e, R2 ;  /* 0x0000001eff077819 */ /* 0x000fca0000011602 */
[----:B------:R-:W-:-:S05]  /*0c50*/  IMAD R7, R7, -0x7fffffff, R0 ;  /* 0x8000000107077824 */ /* 0x000fca00078e0200 */
[----:B------:R-:W-:Y:S01]  /*0c60*/  VIMNMX.U32 R0, PT, PT, R7, 0x1, !PT ;  /* 0x0000000107007848 */ /* 0x000fe20007fe0000 */
[----:B------:R-:W-:-:S04]  /*0c70*/  IMAD.MOV.U32 R7, RZ, RZ, 0x41dfffff ;  /* 0x41dfffffff077424 */ /* 0x000fc800078e00ff */
[----:B------:R-:W-:-:S05]  /*0c80*/  IMAD.HI.U32 R2, R0, 0x5e4789c9, RZ ;  /* 0x5e4789c900027827 */ /* 0x000fca00078e00ff */
[----:B------:R-:W-:-:S05]  /*0c90*/  SHF.R.U32.HI R13, RZ, 0xe, R2 ;  /* 0x0000000eff0d7819 */ /* 0x000fca0000011602 */
[C---:B------:R-:W-:Y:S02]  /*0ca0*/  IMAD R0, R13.reuse, -0xadc8, R0 ;  /* 0xffff52380d007824 */ /* 0x040fe400078e0200 */
[----:B------:R-:W-:Y:S01]  /*0cb0*/  IMAD R15, R13, 0xd47, RZ ;  /* 0x00000d470d0f7824 */ /* 0x000fe200078e02ff */
[----:B0-----:R-:W-:Y:S01]  /*0cc0*/  DFMA R12, R10, -R6, 1 ;  /* 0x3ff000000a0c742b */ /* 0x001fe20000000806 */
[----:B------:R-:W-:-:S03]  /*0cd0*/  IMAD R0, R0, 0xbc8f, RZ ;  /* 0x0000bc8f00007824 */ /* 0x000fc600078e02ff */
[----:B------:R-:W-:Y:S02]  /*0ce0*/  LOP3.LUT R19, R15, 0x7fffffff, RZ, 0x3c, !PT ;  /* 0x7fffffff0f137812 */ /* 0x000fe400078e3cff */
[----:B------:R-:W-:Y:S02]  /*0cf0*/  ISETP.GE.U32.AND P0, PT, R0, R15, PT ;  /* 0x0000000f0000720c */ /* 0x000fe40003f06070 */
[----:B------:R-:W-:-:S08]  /*0d00*/  DFMA R12, R12, R12, R12 ;  /* 0x0000000c0c0c722b */ /* 0x000fd0000000000c */
[----:B------:R-:W-:-:S03]  /*0d10*/  DFMA R12, R10, R12, R10 ;  /* 0x0000000c0a0c722b */ /* 0x000fc6000000000a */
[----:B------:R-:W-:-:S05]  /*0d20*/  @P0 IMAD.MOV R19, RZ, RZ, -R15 ;  /* 0x000000ffff130224 */ /* 0x000fca00078e0a0f */
[----:B------:R-:W-:Y:S01]  /*0d30*/  IADD3 R19, PT, PT, R0, -0x1, R19 ;  /* 0xffffffff00137810 */ /* 0x000fe20007ffe013 */
[----:B------:R-:W-:-:S05]  /*0d40*/  DFMA R10, R12, -R6, 1 ;  /* 0x3ff000000c0a742b */ /* 0x000fca0000000806 */
[----:B------:R-:W0:Y:S03]  /*0d50*/  I2F.F64.U32 R18, R19 ;  /* 0x0000001300127312 */ /* 0x000e260000201800 */
[----:B------:R-:W-:-:S08]  /*0d60*/  DFMA R12, R12, R10, R12 ;  /* 0x0000000a0c0c722b */ /* 0x000fd0000000000c */
        /* <DEDUP_REMOVED lines=9> */
[----:B------:R-:W-:Y:S01]  /*0e00*/  MOV R6, R2 ;  /* 0x0000000200067202 */ /* 0x000fe20000000f00 */
[----:B------:R-:W-:-:S07]  /*0e10*/  IMAD.MOV.U32 R7, RZ, RZ, R23 ;  /* 0x000000ffff077224 */ /* 0x000fce00078e0017 */
.L_x_17:
[----:B------:R-:W-:Y:S05]  /*0e20*/  BSYNC.RECONVERGENT B2 ;  /* 0x0000000000027941 */ /* 0x000fea0003800200 */
.L_x_16:
[----:B------:R-:W-:Y:S02]  /*0e30*/  IMAD.MOV.U32 R10, RZ, RZ, 0x0 ;  /* 0x00000000ff0a7424 */ /* 0x000fe400078e00ff */
[----:B------:R-:W-:-:S06]  /*0e40*/  IMAD.MOV.U32 R11, RZ, RZ, 0x402e0000 ;  /* 0x402e0000ff0b7424 */ /* 0x000fcc00078e00ff */
[----:B------:R-:W-:-:S07]  /*0e50*/  DFMA R6, R6, R10, 25 ;  /* 0x403900000606742b */ /* 0x000fce000000000a */
[----:B------:R3:W-:Y:S04]  /*0e60*/  STG.E.64 desc[UR14][R8.64+0xc00], R6 ;  /* 0x000c000608007986 */ /* 0x0007e8000c101b0e */
.L_x_15:
[----:B------:R-:W-:Y:S05]  /*0e70*/  BSYNC.RECONVERGENT B1 ;  /* 0x0000000000017941 */ /* 0x000fea0003800200 */
.L_x_14:
[----:B------:R-:W-:Y:S05]  /*0e80*/  @P1 BRA `(.L_x_18) ;  /* 0xfffffff000e81947 */ /* 0x000fea000383ffff */
.L_x_1:
[----:B------:R-:W-:-:S13]  /*0e90*/  ISETP.NE.AND P0, PT, RZ, UR12, PT ;  /* 0x0000000cff007c0c */ /* 0x000fda000bf05270 */
[----:B------:R-:W-:Y:S05]  /*0ea0*/  @!P0 EXIT ;  /* 0x000000000000894d */ /* 0x000fea0003800000 */
[----:B------:R-:W4:Y:S01]  /*0eb0*/  LDCU UR6, c[0x0][0x398] ;  /* 0x00007300ff0677ac */ /* 0x000f220008000800 */
[----:B------:R-:W5:Y:S01]  /*0ec0*/  LDCU.64 UR4, c[0x0][0x390] ;  /* 0x00007200ff0477ac */ /* 0x000f620008000a00 */
[----:B----4-:R-:W-:Y:S01]  /*0ed0*/  MOV R5, UR6 ;  /* 0x0000000600057c02 */ /* 0x010fe20008000f00 */
[----:B------:R-:W-:-:S03]  /*0ee0*/  UIADD3 UR6, UPT, UPT, -UR12, URZ, URZ ;  /* 0x000000ff0c067290 */ /* 0x000fc6000fffe1ff */
[--C-:B0-----:R-:W-:Y:S01]  /*0ef0*/  IADD3 R0, PT, PT, R5, UR10, R4.reuse ;  /* 0x0000000a05007c10 */ /* 0x101fe2000fffe004 */
[----:B-----5:R-:W-:Y:S01]  /*0f00*/  ULEA UR4, UP0, UR10, UR4, 0x3 ;  /* 0x000000040a047291 */ /* 0x020fe2000f8018ff */
[----:B------:R-:W-:-:S03]  /*0f10*/  IMAD R4, R3, 0x80, R4 ;  /* 0x0000008003047824 */ /* 0x000fc600078e0204 */
[----:B------:R-:W-:Y:S01]  /*0f20*/  IMAD R3, R3, 0x80, R0 ;  /* 0x0000008003037824 */ /* 0x000fe200078e0200 */
[----:B------:R-:W-:-:S12]  /*0f30*/  ULEA.HI.X UR5, UR10, UR5, UR9, 0x3, UP0 ;  /* 0x000000050a057291 */ /* 0x000fd800080f1c09 */
.L_x_23:
[----:B------:R-:W-:Y:S01]  /*0f40*/  ISETP.GE.AND P0, PT, R4, UR8, PT ;  /* 0x0000000804007c0c */ /* 0x000fe2000bf06270 */
[----:B------:R-:W-:Y:S01]  /*0f50*/  UIADD3 UR6, UPT, UPT, UR6, 0x1, URZ ;  /* 0x0000000106067890 */ /* 0x000fe2000fffe0ff */
[----:B------:R-:W-:Y:S03]  /*0f60*/  BSSY.RECONVERGENT B1, `(.L_x_19) ;  /* 0x0000030000017945 */ /* 0x000fe60003800200 */
[----:B------:R-:W-:-:S08]  /*0f70*/  UISETP.NE.AND UP0, UPT, UR6, URZ, UPT ;  /* 0x000000ff0600728c */ /* 0x000fd0000bf05270 */
[----:B0-----:R-:W-:Y:S05]  /*0f80*/  @P0 BRA `(.L_x_20) ;  /* 0x0000000000b40947 */ /* 0x001fea0003800000 */
[C---:B------:R-:W-:Y:S01]  /*0f90*/  IMAD.HI.U32 R0, R3.reuse, 0x3, RZ ;  /* 0x0000000303007827 */ /* 0x040fe200078e00ff */
[----:B-123--:R-:W0:Y:S01]  /*0fa0*/  MUFU.RCP64H R9, 2.14748262400000000000e+09 ;  /* 0x41dfffff00097908 */ /* 0x00ee220000001800 */
[----:B------:R-:W-:Y:S01]  /*0fb0*/  MOV R6, 0xff800000 ;  /* 0xff80000000067802 */ /* 0x000fe20000000f00 */
[----:B------:R-:W-:Y:S01]  /*0fc0*/  BSSY.RECONVERGENT B2, `(.L_x_21) ;  /* 0x0000022000027945 */ /* 0x000fe20003800200 */
[----:B------:R-:W-:Y:S02]  /*0fd0*/  IMAD.IADD R5, R3, 0x1, -R0 ;  /* 0x0000000103057824 */ /* 0x000fe400078e0a00 */
[----:B------:R-:W-:Y:S02]  /*0fe0*/  IMAD.MOV.U32 R7, RZ, RZ, 0x41dfffff ;  /* 0x41dfffffff077424 */ /* 0x000fe400078e00ff */
[----:B------:R-:W-:Y:S01]  /*0ff0*/  IMAD.MOV.U32 R8, RZ, RZ, 0x1 ;  /* 0x00000001ff087424 */ /* 0x000fe200078e00ff */
[----:B------:R-:W-:-:S04]  /*1000*/  LEA.HI R5, R5, R0, RZ, 0x1f ;  /* 0x0000000005057211 */ /* 0x000fc800078ff8ff */
[----:B------:R-:W-:-:S05]  /*1010*/  SHF.R.U32.HI R0, RZ, 0x1e, R5 ;  /* 0x0000001eff007819 */ /* 0x000fca0000011605 */
[----:B------:R-:W-:Y:S01]  /*1020*/  IMAD R0, R0, -0x7fffffff, R3 ;  /* 0x8000000100007824 */ /* 0x000fe200078e0203 */
[----:B0-----:R-:W-:-:S04]  /*1030*/  DFMA R10, R8, -R6, 1 ;  /* 0x3ff00000080a742b */ /* 0x001fc80000000806 */
[----:B------:R-:W-:-:S04]  /*1040*/  VIMNMX.U32 R0, PT, PT, R0, 0x1, !PT ;  /* 0x0000000100007848 */ /* 0x000fc80007fe0000 */
[----:B------:R-:W-:Y:S01]  /*1050*/  DFMA R10, R10, R10, R10 ;  /* 0x0000000a0a0a722b */ /* 0x000fe2000000000a */
[----:B------:R-:W-:-:S05]  /*1060*/  IMAD.HI.U32 R2, R0, 0x5e4789c9, RZ ;  /* 0x5e4789c900027827 */ /* 0x000fca00078e00ff */
[----:B------:R-:W-:Y:S02]  /*1070*/  SHF.R.U32.HI R5, RZ, 0xe, R2 ;  /* 0x0000000eff057819 */ /* 0x000fe40000011602 */
[----:B------:R-:W-:-:S03]  /*1080*/  DFMA R10, R8, R10, R8 ;  /* 0x0000000a080a722b */ /* 0x000fc60000000008 */
[C---:B------:R-:W-:Y:S02]  /*1090*/  IMAD R0, R5.reuse, -0xadc8, R0 ;  /* 0xffff523805007824 */ /* 0x040fe400078e0200 */
[----:B------:R-:W-:Y:S02]  /*10a0*/  IMAD R5, R5, 0xd47, RZ ;  /* 0x00000d4705057824 */ /* 0x000fe400078e02ff */
[----:B------:R-:W-:Y:S01]  /*10b0*/  IMAD R0, R0, 0xbc8f, RZ ;  /* 0x0000bc8f00007824 */ /* 0x000fe200078e02ff */
[----:B------:R-:W-:Y:S02]  /*10c0*/  DFMA R8, R10, -R6, 1 ;  /* 0x3ff000000a08742b */ /* 0x000fe40000000806 */
[----:B------:R-:W-:Y:S02]  /*10d0*/  LOP3.LUT R13, R5, 0x7fffffff, RZ, 0x3c, !PT ;  /* 0x7fffffff050d7812 */ /* 0x000fe400078e3cff */
[----:B------:R-:W-:-:S04]  /*10e0*/  ISETP.GE.U32.AND P0, PT, R0, R5, PT ;  /* 0x000000050000720c */ /* 0x000fc80003f06070 */
[----:B------:R-:W-:-:S09]  /*10f0*/  DFMA R10, R10, R8, R10 ;  /* 0x000000080a0a722b */ /* 0x000fd2000000000a */
        /* <DEDUP_REMOVED lines=14> */
.L_x_22:
[----:B------:R-:W-:Y:S05]  /*11e0*/  BSYNC.RECONVERGENT B2 ;  /* 0x0000000000027941 */ /* 0x000fea0003800200 */
.L_x_21:
[----:B------:R-:W-:Y:S01]  /*11f0*/  IMAD.MOV.U32 R8, RZ, RZ, 0x0 ;  /* 0x00000000ff087424 */ /* 0x000fe200078e00ff */
[----:B------:R-:W-:Y:S01]  /*1200*/  MOV R10, UR4 ;  /* 0x00000004000a7c02 */ /* 0x000fe20008000f00 */
[----:B------:R-:W-:Y:S02]  /*1210*/  IMAD.MOV.U32 R9, RZ, RZ, 0x402e0000 ;  /* 0x402e0000ff097424 */ /* 0x000fe400078e00ff */
[----:B------:R-:W-:-:S04]  /*1220*/  IMAD.U32 R11, RZ, RZ, UR5 ;  /* 0x00000005ff0b7e24 */ /* 0x000fc8000f8e00ff */
[----:B------:R-:W-:Y:S01]  /*1230*/  DFMA R6, R6, R8, 25 ;  /* 0x403900000606742b */ /* 0x000fe20000000008 */
[----:B------:R-:W-:-:S06]  /*1240*/  IMAD.WIDE R8, R4, 0x8, R10 ;  /* 0x0000000804087825 */ /* 0x000fcc00078e020a */
[----:B------:R0:W-:Y:S04]  /*1250*/  STG.E.64 desc[UR14][R8.64], R6 ;  /* 0x0000000608007986 */ /* 0x0001e8000c101b0e */
.L_x_20:
[----:B------:R-:W-:Y:S05]  /*1260*/  BSYNC.RECONVERGENT B1 ;  /* 0x0000000000017941 */ /* 0x000fea0003800200 */
.L_x_19:
[----:B------:R-:W-:Y:S02]  /*1270*/  VIADD R4, R4, 0x80 ;  /* 0x0000008004047836 */ /* 0x000fe40000000000 */
[----:B------:R-:W-:Y:S01]  /*1280*/  VIADD R3, R3, 0x80 ;  /* 0x0000008003037836 */ /* 0x000fe20000000000 */
[----:B------:R-:W-:Y:S06]  /*1290*/  BRA.U UP0, `(.L_x_23) ;  /* 0xfffffffd00287547 */ /* 0x000fec000b83ffff */
[----:B------:R-:W-:Y:S05]  /*12a0*/  EXIT ;  /* 0x000000000000794d */ /* 0x000fea0003800000 */
.L_x_0:
[----:B------:R-:W-:-:S06]  /*12b0*/  UISETP.GE.AND UP0, UPT, UR5, 0x1, UPT ;  /* 0x000000010500788c */ /* 0x000fcc000bf06270 */
[----:B------:R-:W-:-:S13]  /*12c0*/  PLOP3.LUT P0, PT, PT, PT, UP0, 0x80, 0x8 ;  /* 0x000000000008781c */ /* 0x000fda0003f0f008 */
[----:B0-----:R-:W-:Y:S05]  /*12d0*/  @!P0 EXIT ;  /* 0x000000000000894d */ /* 0x001fea0003800000 */
[----:B------:R-:W0:Y:S01]  /*12e0*/  S2R R28, SR_TID.X ;  /* 0x00000000001c7919 */ /* 0x000e220000002100 */
[----:B------:R-:W-:Y:S01]  /*12f0*/  UISETP.GE.U32.AND UP0, UPT, UR5, 0x4, UPT ;  /* 0x000000040500788c */ /* 0x000fe2000bf06070 */
[----:B------:R-:W-:Y:S01]  /*1300*/  MOV R11, RZ ;  /* 0x000000ff000b7202 */ /* 0x000fe20000000f00 */
[----:B------:R-:W-:-:S07]  /*1310*/  ULOP3.LUT UR12, UR5, 0x3, URZ, 0xc0, !UPT ;  /* 0x00000003050c7892 */ /* 0x000fce000f8ec0ff */
[----:B------:R-:W-:Y:S05]  /*1320*/  BRA.U !UP0, `(.L_x_24) ;  /* 0x0000000d08047547 */ /* 0x000fea000b800000 */
[----:B------:R-:W1:Y:S01]  /*1330*/  LDCU.64 UR6, c[0x0][0x390] ;  /* 0x00007200ff0677ac */ /* 0x000e620008000a00 */
[----:B------:R-:W-:Y:S02]  /*1340*/  IMAD.U32 R3, RZ, RZ, UR4 ;  /* 0x00000004ff037e24 */ /* 0x000fe4000f8e00ff */
[----:B0-----:R-:W-:-:S03]  /*1350*/  IMAD.MOV.U32 R9, RZ, RZ, R28 ;  /* 0x000000ffff097224 */ /* 0x001fc600078e001c */
[----:B------:R-:W-:-:S04]  /*1360*/  IADD3 R10, PT, PT, R3, UR10, R28 ;  /* 0x0000000a030a7c10 */ /* 0x000fc8000fffe01c */
[C---:B------:R-:W-:Y:S01]  /*1370*/  IADD3 R8, PT, PT, R10.reuse, 0x180, RZ ;  /* 0x000001800a087810 */ /* 0x040fe20007ffe0ff */
[C---:B------:R-:W-:Y:S02]  /*1380*/  VIADD R7, R10.reuse, 0x100 ;  /* 0x000001000a077836 */ /* 0x040fe40000000000 */
[----:B------:R-:W-:Y:S01]  /*1390*/  VIADD R6, R10, 0x80 ;  /* 0x000000800a067836 */ /* 0x000fe20000000000 */
[----:B-1----:R-:W-:Y:S02]  /*13a0*/  ULEA UR8, UP0, UR10, UR6, 0x3 ;  /* 0x000000060a087291 */ /* 0x002fe4000f8018ff */
[----:B------:R-:W-:Y:S02]  /*13b0*/  ULOP3.LUT UR6, UR5, 0x7ffffffc, URZ, 0xc0, !UPT ;  /* 0x7ffffffc05067892 */ /* 0x000fe4000f8ec0ff */
[----:B------:R-:W-:Y:S02]  /*13c0*/  ULEA.HI.X UR5, UR10, UR7, UR9, 0x3, UP0 ;  /* 0x000000070a057291 */ /* 0x000fe400080f1c09 */
[----:B------:R-:W-:-:S02]  /*13d0*/  UIADD3 UR4, UP0, UPT, UR8, 0x800, URZ ;  /* 0x0000080008047890 */ /* 0x000fc4000ff1e0ff */
[----:B------:R-:W-:Y:S01]  /*13e0*/  IMAD.U32 R11, RZ, RZ, UR6 ;  /* 0x00000006ff0b7e24 */ /* 0x000fe2000f8e00ff */
[----:B------:R-:W-:Y:S02]  /*13f0*/  UIADD3 UR7, UPT, UPT, -UR6, URZ, URZ ;  /* 0x000000ff06077290 */ /* 0x000fe4000fffe1ff */
[----:B------:R-:W-:-:S12]  /*1400*/  UIADD3.X UR5, UPT, UPT, URZ, UR5, URZ, UP0, !UPT ;  /* 0x00000005ff057290 */ /* 0x000fd800087fe4ff */
.L_x_33:
[C---:B-1----:R-:W-:Y:S01]  /*1410*/  IMAD.HI.U32 R3, R10.reuse, 0x3, RZ ;  /* 0x000000030a037827 */ /* 0x042fe200078e00ff */
[----:B------:R-:W0:Y:S01]  /*1420*/  MUFU.RCP64H R5, 2.14748262400000000000e+09 ;  /* 0x41dfffff00057908 */ /* 0x000e220000001800 */
[----:B------:R-:W-:Y:S02]  /*1430*/  BSSY.RECONVERGENT B1, `(.L_x_25) ;  /* 0x0000032000017945 */ /* 0x000fe40003800200 */
[----:B------:R-:W-:Y:S02]  /*1440*/  IMAD.IADD R0, R10, 0x1, -R3 ;  /* 0x000000010a007824 */ /* 0x000fe400078e0a03 */
[----:B------:R-:W-:-:S03]  /*1450*/  IMAD.MOV.U32 R4, RZ, RZ, 0x1 ;  /* 0x00000001ff047424 */ /* 0x000fc600078e00ff */
[----:B------:R-:W-:-:S04]  /*1460*/  LEA.HI R0, R0, R3, RZ, 0x1f ;  /* 0x0000000300007211 */ /* 0x000fc800078ff8ff */
[----:B------:R-:W-:-:S05]  /*1470*/  SHF.R.U32.HI R3, RZ, 0x1e, R0 ;  /* 0x0000001eff037819 */ /* 0x000fca0000011600 */
[----:B------:R-:W-:-:S05]  /*1480*/  IMAD R3, R3, -0x7fffffff, R10 ;  /* 0x8000000103037824 */ /* 0x000fca00078e020a */
[----:B------:R-:W-:Y:S01]  /*1490*/  VIMNMX.U32 R0, PT, PT, R3, 0x1, !PT ;  /* 0x0000000103007848 */ /* 0x000fe20007fe0000 */
[----:B------:R-:W-:-:S04]  /*14a0*/  IMAD.MOV.U32 R3, RZ, RZ, 0x41dfffff ;  /* 0x41dfffffff037424 */ /* 0x000fc800078e00ff */
[----:B------:R-:W-:-:S05]  /*14b0*/  IMAD.HI.U32 R2, R0, -0x4370ec6f, RZ ;  /* 0xbc8f139100027827 */ /* 0x000fca00078e00ff */
[----:B------:R-:W-:Y:S02]  /*14c0*/  SHF.R.U32.HI R13, RZ, 0xf, R2 ;  /* 0x0000000fff0d7819 */ /* 0x000fe40000011602 */
[----:B------:R-:W-:-:S03]  /*14d0*/  MOV R2, 0xff800000 ;  /* 0xff80000000027802 */ /* 0x000fc60000000f00 */
        /* <DEDUP_REMOVED lines=12> */
[----:B------:R-:W-:Y:S01]  /*15a0*/  DFMA R4, R12, R4, R12 ;  /* 0x000000040c04722b */ /* 0x000fe2000000000c */
[----:B------:R-:W-:-:S04]  /*15b0*/  IMAD.HI.U32 R13, R8, 0x3, RZ ;  /* 0x00000003080d7827 */ /* 0x000fc800078e00ff */
[----:B------:R-:W-:Y:S01]  /*15c0*/  IMAD.U32 R12, RZ, RZ, UR4 ;  /* 0x00000004ff0c7e24 */ /* 0x000fe2000f8e00ff */
[----:B------:R-:W-:-:S04]  /*15d0*/  IADD3 R0, PT, PT, -R13, R8, RZ ;  /* 0x000000080d007210 */ /* 0x000fc80007ffe1ff */
[----:B------:R-:W-:Y:S01]  /*15e0*/  LEA.HI R0, R0, R13, RZ, 0x1f ;  /* 0x0000000d00007211 */ /* 0x000fe200078ff8ff */
[----:B0-----:R-:W-:Y:S01]  /*15f0*/  DMUL R14, R4, R18 ;  /* 0x00000012040e7228 */ /* 0x001fe20000000000 */
[----:B------:R-:W-:Y:S01]  /*1600*/  FSETP.GEU.AND P1, PT, |R19|, 6.5827683646048100446e-37, PT ;  /* 0x036000001300780b */ /* 0x000fe20003f2e200 */
[----:B------:R-:W-:Y:S02]  /*1610*/  IMAD.U32 R13, RZ, RZ, UR5 ;  /* 0x00000005ff0d7e24 */ /* 0x000fe4000f8e00ff */
[----:B------:R-:W-:-:S04]  /*1620*/  IMAD.WIDE R12, R9, 0x8, R12 ;  /* 0x00000008090c7825 */ /* 0x000fc800078e020c */
[----:B------:R-:W-:-:S08]  /*1630*/  DFMA R2, R14, -R2, R18 ;  /* 0x800000020e02722b */ /* 0x000fd00000000012 */
[----:B------:R-:W-:Y:S01]  /*1640*/  DFMA R14, R4, R2, R14 ;  /* 0x00000002040e722b */ /* 0x000fe2000000000e */
[----:B------:R-:W-:-:S04]  /*1650*/  IMAD.HI.U32 R2, R7, 0x3, RZ ;  /* 0x0000000307027827 */ /* 0x000fc800078e00ff */
[----:B------:R-:W-:-:S05]  /*1660*/  IMAD.HI.U32 R5, R6, 0x3, RZ ;  /* 0x0000000306057827 */ /* 0x000fca00078e00ff */
[----:B------:R-:W-:Y:S01]  /*1670*/  FFMA R16, RZ, 27.999998092651367188, R15 ;  /* 0x41dfffffff107823 */ /* 0x000fe2000000000f */
[----:B------:R-:W-:Y:S01]  /*1680*/  IMAD.IADD R3, R7, 0x1, -R2 ;  /* 0x0000000107037824 */ /* 0x000fe200078e0a02 */
[----:B------:R-:W-:-:S03]  /*1690*/  IADD3 R4, PT, PT, -R5, R6, RZ ;  /* 0x0000000605047210 */ /* 0x000fc60007ffe1ff */
[----:B------:R-:W-:Y:S02]  /*16a0*/  FSETP.GT.AND P0, PT, |R16|, 1.469367938527859385e-39, PT ;  /* 0x001000001000780b */ /* 0x000fe40003f04200 */
[----:B------:R-:W-:Y:S02]  /*16b0*/  LEA.HI R3, R3, R2, RZ, 0x1f ;  /* 0x0000000203037211 */ /* 0x000fe400078ff8ff */
[----:B------:R-:W-:Y:S02]  /*16c0*/  LEA.HI R2, R4, R5, RZ, 0x1f ;  /* 0x0000000504027211 */ /* 0x000fe400078ff8ff */
[----:B------:R-:W-:Y:S02]  /*16d0*/  SHF.R.U32.HI R4, RZ, 0x1e, R3 ;  /* 0x0000001eff047819 */ /* 0x000fe40000011603 */
[----:B------:R-:W-:Y:S02]  /*16e0*/  SHF.R.U32.HI R5, RZ, 0x1e, R0 ;  /* 0x0000001eff057819 */ /* 0x000fe40000011600 */
[----:B------:R-:W-:-:S03]  /*16f0*/  SHF.R.U32.HI R3, RZ, 0x1e, R2 ;  /* 0x0000001eff037819 */ /* 0x000fc60000011602 */
[----:B------:R-:W-:Y:S05]  /*1700*/  @P0 BRA P1, `(.L_x_26) ;  /* 0x0000000000100947 */ /* 0x000fea0000800000 */
[----:B------:R-:W-:-:S07]  /*1710*/  MOV R30, 0x1730 ;  /* 0x00001730001e7802 */ /* 0x000fce0000000f00 */
[----:B------:R-:W-:Y:S05]  /*1720*/  CALL.REL.NOINC `($__internal_0_$__cuda_sm20_div_rn_f64_full) ;  /* 0x0000000800fc7944 */ /* 0x000fea0003c00000 */
[----:B------:R-:W-:Y:S02]  /*1730*/  IMAD.MOV.U32 R14, RZ, RZ, R2 ;  /* 0x000000ffff0e7224 */ /* 0x000fe400078e0002 */
[----:B------:R-:W-:-:S07]  /*1740*/  IMAD.MOV.U32 R15, RZ, RZ, R23 ;  /* 0x000000ffff0f7224 */ /* 0x000fce00078e0017 */
.L_x_26:
[----:B------:R-:W-:Y:S05]  /*1750*/  BSYNC.RECONVERGENT B1 ;  /* 0x0000000000017941 */ /* 0x000fea0003800200 */
.L_x_25:
[----:B------:R-:W-:Y:S01]  /*1760*/  IMAD R3, R3, -0x7fffffff, R10 ;  /* 0x8000000103037824 */ /* 0x000fe200078e020a */
[----:B------:R-:W-:Y:S01]  /*1770*/  MOV R22, 0xff800000 ;  /* 0xff80000000167802 */ /* 0x000fe20000000f00 */
[----:B------:R-:W-:Y:S01]  /*1780*/  IMAD.MOV.U32 R0, RZ, RZ, 0x80 ;  /* 0x00000080ff007424 */ /* 0x000fe200078e00ff */
[----:B------:R-:W-:Y:S01]  /*1790*/  MOV R24, 0x0 ;  /* 0x0000000000187802 */ /* 0x000fe20000000f00 */
[----:B------:R-:W-:Y:S01]  /*17a0*/  IMAD.MOV.U32 R23, RZ, RZ, 0x41dfffff ;  /* 0x41dfffffff177424 */ /* 0x000fe200078e00ff */
[----:B------:R-:W-:Y:S02]  /*17b0*/  BSSY.RECONVERGENT B1, `(.L_x_27) ;  /* 0x0000020000017945 */ /* 0x000fe40003800200 */
[----:B------:R-:W-:Y:S02]  /*17c0*/  VIADDMNMX.U32 R0, R3, R0, 0x1, !PT ;  /* 0x0000000103007446 */ /* 0x000fe40007800000 */
[----:B------:R-:W0:Y:S03]  /*17d0*/  MUFU.RCP64H R3, 2.14748262400000000000e+09 ;  /* 0x41dfffff00037908 */ /* 0x000e260000001800 */
[----:B------:R-:W-:-:S05]  /*17e0*/  IMAD.HI.U32 R2, R0, -0x4370ec6f, RZ ;  /* 0xbc8f139100027827 */ /* 0x000fca00078e00ff */
[----:B------:R-:W-:Y:S01]  /*17f0*/  SHF.R.U32.HI R19, RZ, 0xf, R2 ;  /* 0x0000000fff137819 */ /* 0x000fe20000011602 */
[----:B------:R-:W-:-:S04]  /*1800*/  IMAD.MOV.U32 R2, RZ, RZ, 0x1 ;  /* 0x00000001ff027424 */ /* 0x000fc800078e00ff */
[C---:B------:R-:W-:Y:S02]  /*1810*/  IMAD R0, R19.reuse, -0xadc8, R0 ;  /* 0xffff523813007824 */ /* 0x040fe400078e0200 */
[----:B------:R-:W-:Y:S02]  /*1820*/  IMAD R21, R19, 0xd47, RZ ;  /* 0x00000d4713157824 */ /* 0x000fe400078e02ff */
[----:B------:R-:W-:Y:S01]  /*1830*/  IMAD R0, R0, 0xbc8f, RZ ;  /* 0x0000bc8f00007824 */ /* 0x000fe200078e02ff */
[----:B0-----:R-:W-:Y:S02]  /*1840*/  DFMA R18, R2, -R22, 1 ;  /* 0x3ff000000212742b */ /* 0x001fe40000000816 */
[----:B------:R-:W-:Y:S02]  /*1850*/  LOP3.LUT R25, R21, 0x7fffffff, RZ, 0x3c, !PT ;  /* 0x7fffffff15197812 */ /* 0x000fe400078e3cff */
[----:B------:R-:W-:-:S04]  /*1860*/  ISETP.GE.U32.AND P0, PT, R0, R21, PT ;  /* 0x000000150000720c */ /* 0x000fc80003f06070 */
[----:B------:R-:W-:-:S08]  /*1870*/  DFMA R18, R18, R18, R18 ;  /* 0x000000121212722b */ /* 0x000fd00000000012 */
[----:B------:R-:W-:Y:S01]  /*1880*/  DFMA R2, R2, R18, R2 ;  /* 0x000000120202722b */ /* 0x000fe20000000002 */
[----:B------:R-:W-:-:S05]  /*1890*/  @P0 IMAD.MOV R25, RZ, RZ, -R21 ;  /* 0x000000ffff190224 */ /* 0x000fca00078e0a15 */
[----:B------:R-:W-:Y:S01]  /*18a0*/  IADD3 R18, PT, PT, R0, -0x1, R25 ;  /* 0xffffffff00127810 */ /* 0x000fe20007ffe019 */
[----:B------:R-:W-:Y:S01]  /*18b0*/  IMAD.MOV.U32 R25, RZ, RZ, 0x402e0000 ;  /* 0x402e0000ff197424 */ /* 0x000fe200078e00ff */
[----:B------:R-:W-:-:S04]  /*18c0*/  DFMA R20, R2, -R22, 1 ;  /* 0x3ff000000214742b */ /* 0x000fc80000000816 */
[----:B------:R-:W0:Y:S01]  /*18d0*/  I2F.F64.U32 R18, R18 ;  /* 0x0000001200127312 */ /* 0x000e220000201800 */
[----:B------:R-:W-:-:S03]  /*18e0*/  DFMA R14, R14, R24, 25 ;  /* 0x403900000e0e742b */ /* 0x000fc60000000018 */
[----:B------:R-:W-:-:S04]  /*18f0*/  DFMA R20, R2, R20, R2 ;  /* 0x000000140214722b */ /* 0x000fc80000000002 */
[----:B------:R1:W-:Y:S04]  /*1900*/  STG.E.64 desc[UR14][R12.64+-0x800], R14 ;  /* 0xfff8000e0c007986 */ /* 0x0003e8000c101b0e */
[----:B0-----:R-:W-:Y:S01]  /*1910*/  DMUL R2, R20, R18 ;  /* 0x0000001214027228 */ /* 0x001fe20000000000 */
[----:B------:R-:W-:-:S07]  /*1920*/  FSETP.GEU.AND P1, PT, |R19|, 6.5827683646048100446e-37, PT ;  /* 0x036000001300780b */ /* 0x000fce0003f2e200 */
[----:B------:R-:W-:-:S08]  /*1930*/  DFMA R22, R2, -R22, R18 ;  /* 0x800000160216722b */ /* 0x000fd00000000012 */
[----:B------:R-:W-:-:S10]  /*1940*/  DFMA R2, R20, R22, R2 ;  /* 0x000000161402722b */ /* 0x000fd40000000002 */
[----:B------:R-:W-:-:S05]  /*1950*/  FFMA R0, RZ, 27.999998092651367188, R3 ;  /* 0x41dfffffff007823 */ /* 0x000fca0000000003 */
[----:B------:R-:W-:-:S13]  /*1960*/  FSETP.GT.AND P0, PT, |R0|, 1.469367938527859385e-39, PT ;  /* 0x001000000000780b */ /* 0x000fda0003f04200 */
[----:B-1----:R-:W-:Y:S05]  /*1970*/  @P0 BRA P1, `(.L_x_28) ;  /* 0x00000000000c0947 */ /* 0x002fea0000800000 */
[----:B------:R-:W-:-:S07]  /*1980*/  MOV R30, 0x19a0 ;  /* 0x000019a0001e7802 */ /* 0x000fce0000000f00 */
[----:B------:R-:W-:Y:S05]  /*1990*/  CALL.REL.NOINC `($__internal_0_$__cuda_sm20_div_rn_f64_full) ;  /* 0x0000000800607944 */ /* 0x000fea0003c00000 */
[----:B------:R-:W-:-:S07]  /*19a0*/  IMAD.MOV.U32 R3, RZ, RZ, R23 ;  /* 0x000000ffff037224 */ /* 0x000fce00078e0017 */
.L_x_28:
[----:B------:R-:W-:Y:S05]  /*19b0*/  BSYNC.RECONVERGENT B1 ;  /* 0x0000000000017941 */ /* 0x000fea0003800200 */
.L_x_27:
[----:B------:R-:W-:Y:S01]  /*19c0*/  IMAD R4, R4, -0x7fffffff, R10 ;  /* 0x8000000104047824 */ /* 0x000fe200078e020a */
[----:B------:R-:W0:Y:S01]  /*19d0*/  MUFU.RCP64H R19, 2.14748262400000000000e+09 ;  /* 0x41dfffff00137908 */ /* 0x000e220000001800 */
[----:B------:R-:W-:Y:S01]  /*19e0*/  IMAD.MOV.U32 R15, RZ, RZ, 0x100 ;  /* 0x00000100ff0f7424 */ /* 0x000fe200078e00ff */
[----:B------:R-:W-:Y:S01]  /*19f0*/  MOV R14, 0xff800000 ;  /* 0xff800000000e7802 */ /* 0x000fe20000000f00 */
[----:B------:R-:W-:Y:S01]  /*1a00*/  IMAD.MOV.U32 R18, RZ, RZ, 0x1 ;  /* 0x00000001ff127424 */ /* 0x000fe200078e00ff */
[----:B------:R-:W-:Y:S01]  /*1a10*/  MOV R24, 0x0 ;  /* 0x0000000000187802 */ /* 0x000fe20000000f00 */
[----:B------:R-:W-:Y:S01]  /*1a20*/  BSSY.RECONVERGENT B1, `(.L_x_29) ;  /* 0x000001f000017945 */ /* 0x000fe20003800200 */
[----:B------:R-:W-:Y:S01]  /*1a30*/  VIADDMNMX.U32 R4, R4, R15, 0x1, !PT ;  /* 0x0000000104047446 */ /* 0x000fe2000780000f */
[----:B------:R-:W-:-:S04]  /*1a40*/  IMAD.MOV.U32 R15, RZ, RZ, 0x41dfffff ;  /* 0x41dfffffff0f7424 */ /* 0x000fc800078e00ff */
[----:B------:R-:W-:-:S05]  /*1a50*/  IMAD.HI.U32 R0, R4, -0x4370ec6f, RZ ;  /* 0xbc8f139104007827 */ /* 0x000fca00078e00ff */
        /* <DEDUP_REMOVED lines=11> */
[----:B------:R-:W-:Y:S01]  /*1b10*/  DFMA R22, R20, -R14, 1 ;  /* 0x3ff000001416742b */ /* 0x000fe2000000080e */
[----:B------:R-:W-:-:S04]  /*1b20*/  IMAD.MOV.U32 R25, RZ, RZ, 0x402e0000 ;  /* 0x402e0000ff197424 */ /* 0x000fc800078e00ff */
[----:B------:R-:W0:Y:S03]  /*1b30*/  I2F.F64.U32 R18, R18 ;  /* 0x0000001200127312 */ /* 0x000e260000201800 */
[----:B------:R-:W-:-:S08]  /*1b40*/  DFMA R26, R20, R22, R20 ;  /* 0x00000016141a722b */ /* 0x000fd00000000014 */
[----:B0-----:R-:W-:Y:S01]  /*1b50*/  DMUL R20, R26, R18 ;  /* 0x000000121a147228 */ /* 0x001fe20000000000 */
[----:B------:R-:W-:-:S07]  /*1b60*/  FSETP.GEU.AND P1, PT, |R19|, 6.5827683646048100446e-37, PT ;  /* 0x036000001300780b */ /* 0x000fce0003f2e200 */
[----:B------:R-:W-:Y:S02]  /*1b70*/  DFMA R22, R20, -R14, R18 ;  /* 0x8000000e1416722b */ /* 0x000fe40000000012 */
[----:B------:R-:W-:-:S06]  /*1b80*/  DFMA R14, R2, R24, 25 ;  /* 0x40390000020e742b */ /* 0x000fcc0000000018 */
[----:B------:R-:W-:Y:S01]  /*1b90*/  DFMA R2, R26, R22, R20 ;  /* 0x000000161a02722b */ /* 0x000fe20000000014 */
[----:B------:R0:W-:Y:S09]  /*1ba0*/  STG.E.64 desc[UR14][R12.64+-0x400], R14 ;  /* 0xfffc000e0c007986 */ /* 0x0001f2000c101b0e */
[----:B------:R-:W-:-:S05]  /*1bb0*/  FFMA R0, RZ, 27.999998092651367188, R3 ;  /* 0x41dfffffff007823 */ /* 0x000fca0000000003 */
[----:B------:R-:W-:-:S13]  /*1bc0*/  FSETP.GT.AND P0, PT, |R0|, 1.469367938527859385e-39, PT ;  /* 0x001000000000780b */ /* 0x000fda0003f04200 */
[----:B0-----:R-:W-:Y:S05]  /*1bd0*/  @P0 BRA P1, `(.L_x_30) ;  /* 0x00000000000c0947 */ /* 0x001fea0000800000 */
[----:B------:R-:W-:-:S07]  /*1be0*/  MOV R30, 0x1c00 ;  /* 0x00001c00001e7802 */ /* 0x000fce0000000f00 */
[----:B------:R-:W-:Y:S05]  /*1bf0*/  CALL.REL.NOINC `($__internal_0_$__cuda_sm20_div_rn_f64_full) ;  /* 0x0000000400c87944 */ /* 0x000fea0003c00000 */
[----:B------:R-:W-:-:S07]  /*1c00*/  IMAD.MOV.U32 R3, RZ, RZ, R23 ;  /* 0x000000ffff037224 */ /* 0x000fce00078e0017 */
.L_x_30:
[----:B------:R-:W-:Y:S05]  /*1c10*/  BSYNC.RECONVERGENT B1 ;  /* 0x0000000000017941 */ /* 0x000fea0003800200 */
.L_x_29:
[----:B------:R-:W-:Y:S01]  /*1c20*/  IMAD R5, R5, -0x7fffffff, R10 ;  /* 0x8000000105057824 */ /* 0x000fe200078e020a */
[----:B------:R-:W0:Y:S01]  /*1c30*/  MUFU.RCP64H R15, 2.14748262400000000000e+09 ;  /* 0x41dfffff000f7908 */ /* 0x000e220000001800 */
[----:B------:R-:W-:Y:S01]  /*1c40*/  IMAD.MOV.U32 R0, RZ, RZ, 0x180 ;  /* 0x00000180ff007424 */ /* 0x000fe200078e00ff */
[----:B------:R-:W-:Y:S01]  /*1c50*/  MOV R22, 0x0 ;  /* 0x0000000000167802 */ /* 0x000fe20000000f00 */
[----:B------:R-:W-:Y:S01]  /*1c60*/  IMAD.MOV.U32 R14, RZ, RZ, 0x1 ;  /* 0x00000001ff0e7424 */ /* 0x000fe200078e00ff */
[----:B------:R-:W-:Y:S02]  /*1c70*/  BSSY.RECONVERGENT B1, `(.L_x_31) ;  /* 0x0000020000017945 */ /* 0x000fe40003800200 */
[----:B------:R-:W-:Y:S01]  /*1c80*/  VIADDMNMX.U32 R0, R5, R0, 0x1, !PT ;  /* 0x0000000105007446 */ /* 0x000fe20007800000 */
        /* <DEDUP_REMOVED lines=30> */
.L_x_32:
[----:B------:R-:W-:Y:S05]  /*1e70*/  BSYNC.RECONVERGENT B1 ;  /* 0x0000000000017941 */ /* 0x000fea0003800200 */
.L_x_31:
[----:B------:R-:W-:Y:S01]  /*1e80*/  IMAD.MOV.U32 R4, RZ, RZ, 0x0 ;  /* 0x00000000ff047424 */ /* 0x000fe200078e00ff */
[----:B------:R-:W-:Y:S01]  /*1e90*/  MOV R5, 0x402e0000 ;  /* 0x402e000000057802 */ /* 0x000fe20000000f00 */
[----:B------:R-:W-:Y:S01]  /*1ea0*/  UIADD3 UR7, UPT, UPT, UR7, 0x4, URZ ;  /* 0x0000000407077890 */ /* 0x000fe2000fffe0ff */
[----:B------:R-:W-:Y:S01]  /*1eb0*/  VIADD R10, R10, 0x200 ;  /* 0x000002000a0a7836 */ /* 0x000fe20000000000 */
[----:B------:R-:W-:Y:S01]  /*1ec0*/  IADD3 R9, PT, PT, R9, 0x200, RZ ;  /* 0x0000020009097810 */ /* 0x000fe20007ffe0ff */
[----:B------:R-:W-:Y:S01]  /*1ed0*/  VIADD R8, R8, 0x200 ;  /* 0x0000020008087836 */ /* 0x000fe20000000000 */
[----:B------:R-:W-:Y:S01]  /*1ee0*/  UISETP.NE.AND UP0, UPT, UR7, URZ, UPT ;  /* 0x000000ff0700728c */ /* 0x000fe2000bf05270 */
[----:B------:R-:W-:Y:S01]  /*1ef0*/  DFMA R2, R2, R4, 25 ;  /* 0x403900000202742b */ /* 0x000fe20000000004 */
[----:B------:R-:W-:Y:S02]  /*1f00*/  VIADD R7, R7, 0x200 ;  /* 0x0000020007077836 */ /* 0x000fe40000000000 */
[----:B------:R-:W-:-:S04]  /*1f10*/  VIADD R6, R6, 0x200 ;  /* 0x0000020006067836 */ /* 0x000fc80000000000 */
[----:B------:R1:W-:Y:S01]  /*1f20*/  STG.E.64 desc[UR14][R12.64+0x400], R2 ;  /* 0x000400020c007986 */ /* 0x0003e2000c101b0e */
[----:B------:R-:W-:Y:S05]  /*1f30*/  BRA.U UP0, `(.L_x_33) ;  /* 0xfffffff500347547 */ /* 0x000fea000b83ffff */
.L_x_24:
[----:B------:R-:W-:-:S13]  /*1f40*/  ISETP.NE.AND P0, PT, RZ, UR12, PT ;  /* 0x0000000cff007c0c */ /* 0x000fda000bf05270 */
[----:B------:R-:W-:Y:S05]  /*1f50*/  @!P0 EXIT ;  /* 0x000000000000894d */ /* 0x000fea0003800000 */
[----:B------:R-:W1:Y:S01]  /*1f60*/  LDCU UR7, c[0x0][0x398] ;  /* 0x00007300ff0777ac */ /* 0x000e620008000800 */
[----:B------:R-:W2:Y:S01]  /*1f70*/  LDCU.64 UR4, c[0x0][0x390] ;  /* 0x00007200ff0477ac */ /* 0x000ea20008000a00 */
[----:B-1----:R-:W-:Y:S01]  /*1f80*/  IMAD.U32 R3, RZ, RZ, UR7 ;  /* 0x00000007ff037e24 */ /* 0x002fe2000f8e00ff */
[----:B--2---:R-:W-:-:S04]  /*1f90*/  ULEA UR6, UP0, UR10, UR4, 0x3 ;  /* 0x000000040a067291 */ /* 0x004fc8000f8018ff */
[--C-:B0-----:R-:W-:Y:S01]  /*1fa0*/  IADD3 R0, PT, PT, R3, UR10, R28.reuse ;  /* 0x0000000a03007c10 */ /* 0x101fe2000fffe01c */
[C---:B------:R-:W-:Y:S01]  /*1fb0*/  IMAD R28, R11.reuse, 0x80, R28 ;  /* 0x000000800b1c7824 */ /* 0x040fe200078e021c */
[----:B------:R-:W-:Y:S02]  /*1fc0*/  UIADD3 UR4, UPT, UPT, -UR12, URZ, URZ ;  /* 0x000000ff0c047290 */ /* 0x000fe4000fffe1ff */
[----:B------:R-:W-:Y:S01]  /*1fd0*/  LEA R11, R11, R0, 0x7 ;  /* 0x000000000b0b7211 */ /* 0x000fe200078e38ff */
[----:B------:R-:W-:-:S12]  /*1fe0*/  ULEA.HI.X UR7, UR10, UR5, UR9, 0x3, UP0 ;  /* 0x000000050a077291 */ /* 0x000fd800080f1c09 */
.L_x_36:
[C---:B------:R-:W-:Y:S01]  /*1ff0*/  IMAD.HI.U32 R0, R11.reuse, 0x3, RZ ;  /* 0x000000030b007827 */ /* 0x040fe200078e00ff */
[----:B0-----:R-:W0:Y:S01]  /*2000*/  MUFU.RCP64H R5, 2.14748262400000000000e+09 ;  /* 0x41dfffff00057908 */ /* 0x001e220000001800 */
[----:B------:R-:W-:Y:S01]  /*2010*/  MOV R4, 0x1 ;  /* 0x0000000100047802 */ /* 0x000fe20000000f00 */
[----:B------:R-:W-:Y:S01]  /*2020*/  BSSY.RECONVERGENT B1, `(.L_x_34) ;  /* 0x0000024000017945 */ /* 0x000fe20003800200 */
[----:B------:R-:W-:-:S05]  /*2030*/  IMAD.IADD R3, R11, 0x1, -R0 ;  /* 0x000000010b037824 */ /* 0x000fca00078e0a00 */
[----:B------:R-:W-:-:S04]  /*2040*/  LEA.HI R3, R3, R0, RZ, 0x1f ;  /* 0x0000000003037211 */ /* 0x000fc800078ff8ff */
[----:B------:R-:W-:Y:S01]  /*2050*/  SHF.R.U32.HI R0, RZ, 0x1e, R3 ;  /* 0x0000001eff007819 */ /* 0x000fe20000011603 */
[----:B------:R-:W-:-:S04]  /*2060*/  IMAD.MOV.U32 R3, RZ, RZ, 0x41dfffff ;  /* 0x41dfffffff037424 */ /* 0x000fc800078e00ff */
[----:B------:R-:W-:-:S05]  /*2070*/  IMAD R0, R0, -0x7fffffff, R11 ;  /* 0x8000000100007824 */ /* 0x000fca00078e020b */
[----:B------:R-:W-:-:S05]  /*2080*/  VIMNMX.U32 R0, PT, PT, R0, 0x1, !PT ;  /* 0x0000000100007848 */ /* 0x000fca0007fe0000 */
[----:B------:R-:W-:-:S05]  /*2090*/  IMAD.HI.U32 R2, R0, 0x5e4789c9, RZ ;  /* 0x5e4789c900027827 */ /* 0x000fca00078e00ff */
[----:B------:R-:W-:Y:S01]  /*20a0*/  SHF.R.U32.HI R7, RZ, 0xe, R2 ;  /* 0x0000000eff077819 */ /* 0x000fe20000011602 */
[----:B------:R-:W-:-:S04]  /*20b0*/  IMAD.MOV.U32 R2, RZ, RZ, -0x800000 ;  /* 0xff800000ff027424 */ /* 0x000fc800078e00ff */
        /* <DEDUP_REMOVED lines=10> */
[----:B------:R-:W-:-:S03]  /*2160*/  DFMA R4, R6, -R2, 1 ;  /* 0x3ff000000604742b */ /* 0x000fc60000000802 */
[----:B------:R-:W0:Y:S05]  /*2170*/  I2F.F64.U32 R18, R13 ;  /* 0x0000000d00127312 */ /* 0x000e2a0000201800 */
[----:B------:R-:W-:-:S08]  /*2180*/  DFMA R6, R6, R4, R6 ;  /* 0x000000040606722b */ /* 0x000fd00000000006 */
[----:B0-----:R-:W-:Y:S01]  /*2190*/  DMUL R4, R6, R18 ;  /* 0x0000001206047228 */ /* 0x001fe20000000000 */
[----:B------:R-:W-:-:S07]  /*21a0*/  FSETP.GEU.AND P1, PT, |R19|, 6.5827683646048100446e-37, PT ;  /* 0x036000001300780b */ /* 0x000fce0003f2e200 */
[----:B------:R-:W-:-:S08]  /*21b0*/  DFMA R2, R4, -R2, R18 ;  /* 0x800000020402722b */ /* 0x000fd00000000012 */
[----:B------:R-:W-:Y:S01]  /*21c0*/  DFMA R2, R6, R2, R4 ;  /* 0x000000020602722b */ /* 0x000fe20000000004 */
[----:B------:R-:W-:Y:S02]  /*21d0*/  IMAD.U32 R4, RZ, RZ, UR6 ;  /* 0x00000006ff047e24 */ /* 0x000fe4000f8e00ff */
[----:B------:R-:W-:Y:S02]  /*21e0*/  IMAD.U32 R5, RZ, RZ, UR7 ;  /* 0x00000007ff057e24 */ /* 0x000fe4000f8e00ff */
[----:B------:R-:W-:-:S05]  /*21f0*/  IMAD.WIDE R4, R28, 0x8, R4 ;  /* 0x000000081c047825 */ /* 0x000fca00078e0204 */
[----:B------:R-:W-:-:S05]  /*2200*/  FFMA R0, RZ, 27.999998092651367188, R3 ;  /* 0x41dfffffff007823 */ /* 0x000fca0000000003 */
[----:B------:R-:W-:-:S13]  /*2210*/  FSETP.GT.AND P0, PT, |R0|, 1.469367938527859385e-39, PT ;  /* 0x001000000000780b */ /* 0x000fda0003f04200 */
[----:B------:R-:W-:Y:S05]  /*2220*/  @P0 BRA P1, `(.L_x_35) ;  /* 0x00000000000c0947 */ /* 0x000fea0000800000 */
[----:B------:R-:W-:-:S07]  /*2230*/  MOV R30, 0x2250 ;  /* 0x00002250001e7802 */ /* 0x000fce0000000f00 */
[----:B------:R-:W-:Y:S05]  /*2240*/  CALL.REL.NOINC `($__internal_0_$__cuda_sm20_div_rn_f64_full) ;  /* 0x0000000000347944 */ /* 0x000fea0003c00000 */
[----:B------:R-:W-:-:S07]  /*2250*/  MOV R3, R23 ;  /* 0x0000001700037202 */ /* 0x000fce0000000f00 */
.L_x_35:
[----:B------:R-:W-:Y:S05]  /*2260*/  BSYNC.RECONVERGENT B1 ;  /* 0x0000000000017941 */ /* 0x000fea0003800200 */
.L_x_34:
[----:B------:R-:W-:Y:S01]  /*2270*/  UIADD3 UR5, UPT, UPT, UR4, 0x1, URZ ;  /* 0x0000000104057890 */ /* 0x000fe2000fffe0ff */
[----:B------:R-:W-:Y:S02]  /*2280*/  IMAD.MOV.U32 R6, RZ, RZ, 0x0 ;  /* 0x00000000ff067424 */ /* 0x000fe400078e00ff */
[----:B------:R-:W-:-:S03]  /*2290*/  IMAD.MOV.U32 R7, RZ, RZ, 0x402e0000 ;  /* 0x402e0000ff077424 */ /* 0x000fc600078e00ff */
[----:B------:R-:W-:-:S03]  /*22a0*/  ISETP.NE.AND P0, PT, RZ, UR5, PT ;  /* 0x00000005ff007c0c */ /* 0x000fc6000bf05270 */
[----:B------:R-:W-:-:S07]  /*22b0*/  DFMA R2, R2, R6, 25 ;  /* 0x403900000202742b */ /* 0x000fce0000000006 */
[----:B------:R0:W-:Y:S03]  /*22c0*/  STG.E.64 desc[UR14][R4.64], R2 ;  /* 0x0000000204007986 */ /* 0x0001e6000c101b0e */
[----:B------:R-:W-:Y:S05]  /*22d0*/  @!P0 EXIT ;  /* 0x000000000000894d */ /* 0x000fea0003800000 */
[----:B------:R-:W-:Y:S01]  /*22e0*/  VIADD R28, R28, 0x80 ;  /* 0x000000801c1c7836 */ /* 0x000fe20000000000 */
[----:B------:R-:W-:Y:S01]  /*22f0*/  IADD3 R11, PT, PT, R11, 0x80, RZ ;  /* 0x000000800b0b7810 */ /* 0x000fe20007ffe0ff */
[----:B------:R-:W-:Y:S01]  /*2300*/  UMOV UR4, UR5 ;  /* 0x0000000500047c82 */ /* 0x000fe20008000000 */
[----:B------:R-:W-:Y:S05]  /*2310*/  BRA `(.L_x_36) ;  /* 0xfffffffc00347947 */ /* 0x000fea000383ffff */
        .weak           $__internal_0_$__cuda_sm20_div_rn_f64_full
        .type           $__internal_0_$__cuda_sm20_div_rn_f64_full,@function
        .size           $__internal_0_$__cuda_sm20_div_rn_f64_full,(.L_x_89 - $__internal_0_$__cuda_sm20_div_rn_f64_full)
$__internal_0_$__cuda_sm20_div_rn_f64_full:
[C---:B------:R-:W-:Y:S01]  /*2320*/  FSETP.GEU.AND P0, PT, |R17|.reuse, 1.469367938527859385e-39, PT ;  /* 0x001000001100780b */ /* 0x040fe20003f0e200 */
[----:B------:R-:W-:Y:S01]  /*2330*/  IMAD.U32 R16, RZ, RZ, UR13 ;  /* 0x0000000dff107e24 */ /* 0x000fe2000f8e00ff */
[----:B------:R-:W-:Y:S01]  /*2340*/  LOP3.LUT R0, R17, 0x800fffff, RZ, 0xc0, !PT ;  /* 0x800fffff11007812 */ /* 0x000fe200078ec0ff */
[----:B------:R-:W-:Y:S01]  /*2350*/  IMAD.U32 R14, RZ, RZ, UR13 ;  /* 0x0000000dff0e7e24 */ /* 0x000fe2000f8e00ff */
[C---:B------:R-:W-:Y:S01]  /*2360*/  FSETP.GEU.AND P3, PT, |R19|.reuse, 1.469367938527859385e-39, PT ;  /* 0x001000001300780b */ /* 0x040fe20003f6e200 */
[----:B------:R-:W-:Y:S01]  /*2370*/  IMAD.MOV.U32 R20, RZ, RZ, 0x1 ;  /* 0x00000001ff147424 */ /* 0x000fe200078e00ff */
[----:B------:R-:W-:Y:S01]  /*2380*/  LOP3.LUT R15, R0, 0x3ff00000, RZ, 0xfc, !PT ;  /* 0x3ff00000000f7812 */ /* 0x000fe200078efcff */
[----:B------:R-:W-:Y:S01]  /*2390*/  BSSY.RECONVERGENT B0, `(.L_x_37) ;  /* 0x0000051000007945 */ /* 0x000fe20003800200 */
[----:B------:R-:W-:Y:S02]  /*23a0*/  LOP3.LUT R2, R19, 0x7ff00000, RZ, 0xc0, !PT ;  /* 0x7ff0000013027812 */ /* 0x000fe400078ec0ff */
[----:B------:R-:W-:-:S02]  /*23b0*/  MOV R0, 0x1ca00000 ;  /* 0x1ca0000000007802 */ /* 0x000fc40000000f00 */
[C---:B------:R-:W-:Y:S01]  /*23c0*/  LOP3.LUT R29, R17.reuse, 0x7ff00000, RZ, 0xc0, !PT ;  /* 0x7ff00000111d7812 */ /* 0x040fe200078ec0ff */
[----:B------:R-:W-:Y:S01]  /*23d0*/  @!P0 DMUL R14, R16, 8.98846567431157953865e+307 ;  /* 0x7fe00000100e8828 */ /* 0x000fe20000000000 */
[----:B------:R-:W-:Y:S02]  /*23e0*/  IMAD.MOV.U32 R31, RZ, RZ, R2 ;  /* 0x000000ffff1f7224 */ /* 0x000fe400078e0002 */
[C---:B------:R-:W-:Y:S02]  /*23f0*/  ISETP.GE.U32.AND P2, PT, R2.reuse, R29, PT ;  /* 0x0000001d0200720c */ /* 0x040fe40003f46070 */
[----:B------:R-:W-:Y:S01]  /*2400*/  @!P3 LOP3.LUT R25, R17, 0x7ff00000, RZ, 0xc0, !PT ;  /* 0x7ff000001119b812 */ /* 0x000fe200078ec0ff */
[----:B------:R-:W0:Y:S03]  /*2410*/  MUFU.RCP64H R21, R15 ;  /* 0x0000000f00157308 */ /* 0x000e260000001800 */
[----:B------:R-:W-:-:S02]  /*2420*/  @!P3 ISETP.GE.U32.AND P4, PT, R2, R25, PT ;  /* 0x000000190200b20c */ /* 0x000fc40003f86070 */
[----:B------:R-:W-:Y:S02]  /*2430*/  @!P0 LOP3.LUT R29, R15, 0x7ff00000, RZ, 0xc0, !PT ;  /* 0x7ff000000f1d8812 */ /* 0x000fe400078ec0ff */
[----:B------:R-:W-:-:S04]  /*2440*/  @!P3 SEL R25, R0, 0x63400000, !P4 ;  /* 0x634000000019b807 */ /* 0x000fc80006000000 */
[----:B------:R-:W-:-:S04]  /*2450*/  @!P3 LOP3.LUT R26, R25, 0x80000000, R19, 0xf8, !PT ;  /* 0x80000000191ab812 */ /* 0x000fc800078ef813 */
[----:B------:R-:W-:Y:S01]  /*2460*/  @!P3 LOP3.LUT R27, R26, 0x100000, RZ, 0xfc, !PT ;  /* 0x001000001a1bb812 */ /* 0x000fe200078efcff */
[----:B------:R-:W-:Y:S01]  /*2470*/  @!P3 IMAD.MOV.U32 R26, RZ, RZ, RZ ;  /* 0x000000ffff1ab224 */ /* 0x000fe200078e00ff */
[----:B0-----:R-:W-:-:S08]  /*2480*/  DFMA R22, R20, -R14, 1 ;  /* 0x3ff000001416742b */ /* 0x001fd0000000080e */
[----:B------:R-:W-:-:S08]  /*2490*/  DFMA R22, R22, R22, R22 ;  /* 0x000000161616722b */ /* 0x000fd00000000016 */
[----:B------:R-:W-:Y:S01]  /*24a0*/  DFMA R22, R20, R22, R20 ;  /* 0x000000161416722b */ /* 0x000fe20000000014 */
[----:B------:R-:W-:Y:S01]  /*24b0*/  SEL R21, R0, 0x63400000, !P2 ;  /* 0x6340000000157807 */ /* 0x000fe20005000000 */
[----:B------:R-:W-:-:S03]  /*24c0*/  IMAD.MOV.U32 R20, RZ, RZ, R18 ;  /* 0x000000ffff147224 */ /* 0x000fc600078e0012 */
[----:B------:R-:W-:-:S03]  /*24d0*/  LOP3.LUT R21, R21, 0x800fffff, R19, 0xf8, !PT ;  /* 0x800fffff15157812 */ /* 0x000fc600078ef813 */
[----:B------:R-:W-:-:S03]  /*24e0*/  DFMA R24, R22, -R14, 1 ;  /* 0x3ff000001618742b */ /* 0x000fc6000000080e */
[----:B------:R-:W-:-:S05]  /*24f0*/  @!P3 DFMA R20, R20, 2, -R26 ;  /* 0x400000001414b82b */ /* 0x000fca000000081a */
[----:B------:R-:W-:-:S05]  /*2500*/  DFMA R24, R22, R24, R22 ;  /* 0x000000181618722b */ /* 0x000fca0000000016 */
[----:B------:R-:W-:-:S03]  /*2510*/  @!P3 LOP3.LUT R31, R21, 0x7ff00000, RZ, 0xc0, !PT ;  /* 0x7ff00000151fb812 */ /* 0x000fc600078ec0ff */
[----:B------:R-:W-:Y:S01]  /*2520*/  DMUL R22, R24, R20 ;  /* 0x0000001418167228 */ /* 0x000fe20000000000 */
[----:B------:R-:W-:-:S04]  /*2530*/  IADD3 R32, PT, PT, R31, -0x1, RZ ;  /* 0xffffffff1f207810 */ /* 0x000fc80007ffe0ff */
[----:B------:R-:W-:Y:S01]  /*2540*/  ISETP.GT.U32.AND P0, PT, R32, 0x7feffffe, PT ;  /* 0x7feffffe2000780c */ /* 0x000fe20003f04070 */
[----:B------:R-:W-:Y:S02]  /*2550*/  VIADD R32, R29, 0xffffffff ;  /* 0xffffffff1d207836 */ /* 0x000fe40000000000 */
[----:B------:R-:W-:-:S03]  /*2560*/  DFMA R26, R22, -R14, R20 ;  /* 0x8000000e161a722b */ /* 0x000fc60000000014 */
[----:B------:R-:W-:-:S05]  /*2570*/  ISETP.GT.U32.OR P0, PT, R32, 0x7feffffe, P0 ;  /* 0x7feffffe2000780c */ /* 0x000fca0000704470 */
[----:B------:R-:W-:-:S08]  /*2580*/  DFMA R26, R24, R26, R22 ;  /* 0x0000001a181a722b */ /* 0x000fd00000000016 */
[----:B------:R-:W-:Y:S05]  /*2590*/  @P0 BRA `(.L_x_38) ;  /* 0x00000000006c0947 */ /* 0x000fea0003800000 */
[----:B------:R-:W-:-:S04]  /*25a0*/  LOP3.LUT R19, R17, 0x7ff00000, RZ, 0xc0, !PT ;  /* 0x7ff0000011137812 */ /* 0x000fc800078ec0ff */
[CC--:B------:R-:W-:Y:S02]  /*25b0*/  VIADDMNMX R18, R2.reuse, -R19.reuse, 0xb9600000, !PT ;  /* 0xb960000002127446 */ /* 0x0c0fe40007800913 */
[----:B------:R-:W-:Y:S02]  /*25c0*/  ISETP.GE.U32.AND P0, PT, R2, R19, PT ;  /* 0x000000130200720c */ /* 0x000fe40003f06070 */
[----:B------:R-:W-:Y:S02]  /*25d0*/  VIMNMX R18, PT, PT, R18, 0x46a00000, PT ;  /* 0x46a0000012127848 */ /* 0x000fe40003fe0100 */
[----:B------:R-:W-:-:S05]  /*25e0*/  SEL R19, R0, 0x63400000, !P0 ;  /* 0x6340000000137807 */ /* 0x000fca0004000000 */
[----:B------:R-:W-:Y:S02]  /*25f0*/  IMAD.IADD R0, R18, 0x1, -R19 ;  /* 0x0000000112007824 */ /* 0x000fe400078e0a13 */
[----:B------:R-:W-:-:S03]  /*2600*/  IMAD.MOV.U32 R18, RZ, RZ, RZ ;  /* 0x000000ffff127224 */ /* 0x000fc600078e00ff */
[----:B------:R-:W-:-:S06]  /*2610*/  IADD3 R19, PT, PT, R0, 0x7fe00000, RZ ;  /* 0x7fe0000000137810 */ /* 0x000fcc0007ffe0ff */
[----:B------:R-:W-:-:S10]  /*2620*/  DMUL R22, R26, R18 ;  /* 0x000000121a167228 */ /* 0x000fd40000000000 */
[----:B------:R-:W-:-:S13]  /*2630*/  FSETP.GTU.AND P0, PT, |R23|, 1.469367938527859385e-39, PT ;  /* 0x001000001700780b */ /* 0x000fda0003f0c200 */
[----:B------:R-:W-:Y:S05]  /*2640*/  @P0 BRA `(.L_x_39) ;  /* 0x0000000000940947 */ /* 0x000fea0003800000 */
[----:B------:R-:W-:Y:S01]  /*2650*/  DFMA R14, R26, -R14, R20 ;  /* 0x8000000e1a0e722b */ /* 0x000fe20000000014 */
[----:B------:R-:W-:-:S09]  /*2660*/  IMAD.MOV.U32 R20, RZ, RZ, RZ ;  /* 0x000000ffff147224 */ /* 0x000fd200078e00ff */
[C---:B------:R-:W-:Y:S02]  /*2670*/  FSETP.NEU.AND P0, PT, R15.reuse, RZ, PT ;  /* 0x000000ff0f00720b */ /* 0x040fe40003f0d000 */
[----:B------:R-:W-:-:S04]  /*2680*/  LOP3.LUT R18, R15, 0x80000000, R17, 0x48, !PT ;  /* 0x800000000f127812 */ /* 0x000fc800078e4811 */
[----:B------:R-:W-:-:S07]  /*2690*/  LOP3.LUT R21, R18, R19, RZ, 0xfc, !PT ;  /* 0x0000001312157212 */ /* 0x000fce00078efcff */
[----:B------:R-:W-:Y:S05]  /*26a0*/  @!P0 BRA `(.L_x_39) ;  /* 0x00000000007c8947 */ /* 0x000fea0003800000 */
[----:B------:R-:W-:Y:S01]  /*26b0*/  IADD3 R15, PT, PT, -R0, RZ, RZ ;  /* 0x000000ff000f7210 */ /* 0x000fe20007ffe1ff */
[----:B------:R-:W-:Y:S01]  /*26c0*/  IMAD.MOV.U32 R14, RZ, RZ, RZ ;  /* 0x000000ffff0e7224 */ /* 0x000fe200078e00ff */
[----:B------:R-:W-:-:S05]  /*26d0*/  DMUL.RP R20, R26, R20 ;  /* 0x000000141a147228 */ /* 0x000fca0000008000 */
[----:B------:R-:W-:-:S06]  /*26e0*/  DFMA R14, R22, -R14, R26 ;  /* 0x8000000e160e722b */ /* 0x000fcc000000001a */
[----:B------:R-:W-:-:S04]  /*26f0*/  IADD3 R14, PT, PT, -R0, -0x43300000, RZ ;  /* 0xbcd00000000e7810 */ /* 0x000fc80007ffe1ff */
[----:B------:R-:W-:Y:S02]  /*2700*/  FSETP.NEU.AND P0, PT, |R15|, R14, PT ;  /* 0x0000000e0f00720b */ /* 0x000fe40003f0d200 */
[----:B------:R-:W-:Y:S02]  /*2710*/  LOP3.LUT R15, R21, R18, RZ, 0x3c, !PT ;  /* 0x00000012150f7212 */ /* 0x000fe400078e3cff */
[----:B------:R-:W-:Y:S02]  /*2720*/  FSEL R22, R20, R22, !P0 ;  /* 0x0000001614167208 */ /* 0x000fe40004000000 */
[----:B------:R-:W-:Y:S01]  /*2730*/  FSEL R23, R15, R23, !P0 ;  /* 0x000000170f177208 */ /* 0x000fe20004000000 */
[----:B------:R-:W-:Y:S06]  /*2740*/  BRA `(.L_x_39) ;  /* 0x0000000000547947 */ /* 0x000fec0003800000 */
.L_x_38:
[----:B------:R-:W-:-:S14]  /*2750*/  DSETP.NAN.AND P0, PT, R18, R18, PT ;  /* 0x000000121200722a */ /* 0x000fdc0003f08000 */
[----:B------:R-:W-:Y:S05]  /*2760*/  @P0 BRA `(.L_x_40) ;  /* 0x0000000000440947 */ /* 0x000fea0003800000 */
[----:B------:R-:W-:-:S14]  /*2770*/  DSETP.NAN.AND P0, PT, R16, R16, PT ;  /* 0x000000101000722a */ /* 0x000fdc0003f08000 */
[----:B------:R-:W-:Y:S05]  /*2780*/  @P0 BRA `(.L_x_41) ;  /* 0x0000000000300947 */ /* 0x000fea0003800000 */
[----:B------:R-:W-:Y:S01]  /*2790*/  ISETP.NE.AND P0, PT, R31, R29, PT ;  /* 0x0000001d1f00720c */ /* 0x000fe20003f05270 */
[----:B------:R-:W-:Y:S01]  /*27a0*/  IMAD.MOV.U32 R22, RZ, RZ, 0x0 ;  /* 0x00000000ff167424 */ /* 0x000fe200078e00ff */
[----:B------:R-:W-:-:S11]  /*27b0*/  MOV R23, 0xfff80000 ;  /* 0xfff8000000177802 */ /* 0x000fd60000000f00 */
[----:B------:R-:W-:Y:S05]  /*27c0*/  @!P0 BRA `(.L_x_39) ;  /* 0x0000000000348947 */ /* 0x000fea0003800000 */
[----:B------:R-:W-:Y:S02]  /*27d0*/  ISETP.NE.AND P0, PT, R31, 0x7ff00000, PT ;  /* 0x7ff000001f00780c */ /* 0x000fe40003f05270 */
[----:B------:R-:W-:Y:S02]  /*27e0*/  LOP3.LUT R23, R19, 0x80000000, R17, 0x48, !PT ;  /* 0x8000000013177812 */ /* 0x000fe400078e4811 */
[----:B------:R-:W-:-:S13]  /*27f0*/  ISETP.EQ.OR P0, PT, R29, RZ, !P0 ;  /* 0x000000ff1d00720c */ /* 0x000fda0004702670 */
[----:B------:R-:W-:Y:S01]  /*2800*/  @P0 LOP3.LUT R0, R23, 0x7ff00000, RZ, 0xfc, !PT ;  /* 0x7ff0000017000812 */ /* 0x000fe200078efcff */
[----:B------:R-:W-:Y:S02]  /*2810*/  @!P0 IMAD.MOV.U32 R22, RZ, RZ, RZ ;  /* 0x000000ffff168224 */ /* 0x000fe400078e00ff */
[----:B------:R-:W-:Y:S01]  /*2820*/  @P0 IMAD.MOV.U32 R22, RZ, RZ, RZ ;  /* 0x000000ffff160224 */ /* 0x000fe200078e00ff */
[----:B------:R-:W-:Y:S01]  /*2830*/  @P0 MOV R23, R0 ;  /* 0x0000000000170202 */ /* 0x000fe20000000f00 */
[----:B------:R-:W-:Y:S06]  /*2840*/  BRA `(.L_x_39) ;  /* 0x0000000000147947 */ /* 0x000fec0003800000 */
.L_x_41:
[----:B------:R-:W-:Y:S01]  /*2850*/  LOP3.LUT R23, R17, 0x80000, RZ, 0xfc, !PT ;  /* 0x0008000011177812 */ /* 0x000fe200078efcff */
[----:B------:R-:W-:Y:S01]  /*2860*/  IMAD.MOV.U32 R22, RZ, RZ, R16 ;  /* 0x000000ffff167224 */ /* 0x000fe200078e0010 */
[----:B------:R-:W-:Y:S06]  /*2870*/  BRA `(.L_x_39) ;  /* 0x0000000000087947 */ /* 0x000fec0003800000 */
.L_x_40:
[----:B------:R-:W-:Y:S01]  /*2880*/  LOP3.LUT R23, R19, 0x80000, RZ, 0xfc, !PT ;  /* 0x0008000013177812 */ /* 0x000fe200078efcff */
[----:B------:R-:W-:-:S07]  /*2890*/  IMAD.MOV.U32 R22, RZ, RZ, R18 ;  /* 0x000000ffff167224 */ /* 0x000fce00078e0012 */
.L_x_39:
[----:B------:R-:W-:Y:S05]  /*28a0*/  BSYNC.RECONVERGENT B0 ;  /* 0x0000000000007941 */ /* 0x000fea0003800200 */
.L_x_37:
[----:B------:R-:W-:Y:S01]  /*28b0*/  IMAD.MOV.U32 R31, RZ, RZ, 0x0 ;  /* 0x00000000ff1f7424 */ /* 0x000fe200078e00ff */
[----:B------:R-:W-:-:S03]  /*28c0*/  MOV R2, R22 ;  /* 0x0000001600027202 */ /* 0x000fc60000000f00 */
[----:B------:R-:W-:Y:S05]  /*28d0*/  RET.REL.NODEC R30 `(_ZN3cub18CUB_300001_SM_10006detail9transform16transform_kernelINS2_10policy_hubILb1EN4cuda3std3__45tupleIJN6thrust24THRUST_300001_SM_1000_NS17counting_iteratorIiNSA_11use_defaultESC_SC_EEEEEE10policy1000El3rngNSA_6detail15normal_iteratorINSA_10device_ptrIdEEEEJSD_EEEvT0_iT1_T2_DpNS2_10kernel_argIT3_EE) ;  /* 0xffffffd41ec87950 */ /* 0x000fea0003c3ffff */
.L_x_42:
[----:B------:R-:W-:-:S00]  /*28e0*/  BRA `(.L_x_42) ;  /* 0xfffffffc00fc7947 */ /* 0x000fc0000383ffff */
[----:B------:R-:W-:-:S00]  /*28f0*/  NOP ;  /* 0x0000000000007918 */ /* 0x000fc00000000000 */
        /* <DEDUP_REMOVED lines=8> */
.L_x_89:


//--------------------- .text._ZN3cub18CUB_300001_SM_10006detail9transform16transform_kernelINS2_10policy_hubILb1EN4cuda3std3__45tupleIJN6thrust24THRUST_300001_SM_1000_NS17counting_iteratorIiNSA_11use_defaultESC_SC_EEEEEE10policy1000Ei3rngNSA_6detail15normal_iteratorINSA_10device_ptrIdEEEEJSD_EEEvT0_iT1_T2_DpNS2_10kernel_argIT3_EE --------------------------
	.section	.text._ZN3cub18CUB_300001_SM_10006detail9transform16transform_kernelINS2_10policy_hubILb1EN4cuda3std3__45tupleIJN6thrust24THRUST_300001_SM_1000_NS17counting_iteratorIiNSA_11use_defaultESC_SC_EEEEEE10policy1000Ei3rngNSA_6detail15normal_iteratorINSA_10device_ptrIdEEEEJSD_EEEvT0_iT1_T2_DpNS2_10kernel_argIT3_EE,"ax",@progbits
	.align	128
        .global         _ZN3cub18CUB_300001_SM_10006detail9transform16transform_kernelINS2_10policy_hubILb1EN4cuda3std3__45tupleIJN6thrust24THRUST_300001_SM_1000_NS17counting_iteratorIiNSA_11use_defaultESC_SC_EEEEEE10policy1000Ei3rngNSA_6detail15normal_iteratorINSA_10device_ptrIdEEEEJSD_EEEvT0_iT1_T2_DpNS2_10kernel_argIT3_EE
        .type           _ZN3cub18CUB_300001_SM_10006detail9transform16transform_kernelINS2_10policy_hubILb1EN4cuda3std3__45tupleIJN6thrust24THRUST_300001_SM_1000_NS17counting_iteratorIiNSA_11use_defaultESC_SC_EEEEEE10policy1000Ei3rngNSA_6detail15normal_iteratorINSA_10device_ptrIdEEEEJSD_EEEvT0_iT1_T2_DpNS2_10kernel_argIT3_EE,@function
        .size           _ZN3cub18CUB_300001_SM_10006detail9transform16transform_kernelINS2_10policy_hubILb1EN4cuda3std3__45tupleIJN6thrust24THRUST_300001_SM_1000_NS17counting_iteratorIiNSA_11use_defaultESC_SC_EEEEEE10policy1000Ei3rngNSA_6detail15normal_iteratorINSA_10device_ptrIdEEEEJSD_EEEvT0_iT1_T2_DpNS2_10kernel_argIT3_EE,(.L_x_90 - _ZN3cub18CUB_300001_SM_10006detail9transform16transform_kernelINS2_10policy_hubILb1EN4cuda3std3__45tupleIJN6thrust24THRUST_300001_SM_1000_NS17counting_iteratorIiNSA_11use_defaultESC_SC_EEEEEE10policy1000Ei3rngNSA_6detail15normal_iteratorINSA_10device_ptrIdEEEEJSD_EEEvT0_iT1_T2_DpNS2_10kernel_argIT3_EE)
        .other          _ZN3cub18CUB_300001_SM_10006detail9transform16transform_kernelINS2_10policy_hubILb1EN4cuda3std3__45tupleIJN6thrust24THRUST_300001_SM_1000_NS17counting_iteratorIiNSA_11use_defaultESC_SC_EEEEEE10policy1000Ei3rngNSA_6detail15normal_iteratorINSA_10device_ptrIdEEEEJSD_EEEvT0_iT1_T2_DpNS2_10kernel_argIT3_EE,@"STO_CUDA_ENTRY STV_DEFAULT"
_ZN3cub18CUB_300001_SM_10006detail9transform16transform_kernelINS2_10policy_hubILb1EN4cuda3std3__45tupleIJN6thrust24THRUST_300001_SM_1000_NS17counting_iteratorIiNSA_11use_defaultESC_SC_EEEEEE10policy1000Ei3rngNSA_6detail15normal_iteratorINSA_10device_ptrIdEEEEJSD_EEEvT0_iT1_T2_DpNS2_10kernel_argIT3_EE:
.text._ZN3cub18CUB_300001_SM_10006detail9transform16transform_kernelINS2_10policy_hubILb1EN4cuda3std3__45tupleIJN6thrust24THRUST_300001_SM_1000_NS17counting_iteratorIiNSA_11use_defaultESC_SC_EEEEEE10policy1000Ei3rngNSA_6detail15normal_iteratorINSA_10device_ptrIdEEEEJSD_EEEvT0_iT1_T2_DpNS2_10kernel_argIT3_EE:
[----:B------:R-:W-:Y:S08]  /*0000*/  LDC R1, c[0x0][0x37c] ;  /* 0x0000df00ff017b82 */ /* 0x000ff00000000800 */
[----:B------:R-:W0:Y:S01]  /*0010*/  S2UR UR6, SR_CTAID.X ;  /* 0x00000000000679c3 */ /* 0x000e220000002500 */
[----:B------:R-:W1:Y:S01]  /*0020*/  LDCU.64 UR8, c[0x0][0x380] ;  /* 0x00007000ff0877ac */ /* 0x000e620008000a00 */
[----:B------:R-:W-:Y:S01]  /*0030*/  IMAD.MOV.U32 R17, RZ, RZ, 0x41dfffff ;  /* 0x41dfffffff117424 */ /* 0x000fe200078e00ff */
[----:B------:R-:W2:Y:S01]  /*0040*/  LDCU UR13, c[0x0][0x398] ;  /* 0x00007300ff0d77ac */ /* 0x000ea20008000800 */
[----:B------:R-:W3:Y:S01]  /*0050*/  LDCU.64 UR10, c[0x0][0x358] ;  /* 0x00006b00ff0a77ac */ /* 0x000ee20008000a00 */
[----:B------:R-:W-:Y:S01]  /*0060*/  UMOV UR12, 0xff800000 ;  /* 0xff800000000c7882 */ /* 0x000fe20000000000 */
[----:B-1----:R-:W-:-:S04]  /*0070*/  USHF.L.U32 UR5, UR9, 0x7, URZ ;  /* 0x0000000709057899 */ /* 0x002fc800080006ff */
[----:B0-----:R-:W-:-:S04]  /*0080*/  UIMAD UR6, UR5, UR6, URZ ;  /* 0x00000006050672a4 */ /* 0x001fc8000f8e02ff */
[----:B------:R-:W-:Y:S02]  /*0090*/  UIADD3 UR4, UPT, UPT, -UR6, UR8, URZ ;  /* 0x0000000806047290 */ /* 0x000fe4000fffe1ff */
[----:B--2---:R-:W-:Y:S02]  /*00a0*/  UIADD3 UR7, UPT, UPT, UR6, UR13, URZ ;  /* 0x0000000d06077290 */ /* 0x004fe4000fffe0ff */
[----:B------:R-:W-:-:S04]  /*00b0*/  UISETP.LT.AND UP0, UPT, UR5, UR4, UPT ;  /* 0x000000040500728c */ /* 0x000fc8000bf01270 */
[----:B------:R-:W-:Y:S02]  /*00c0*/  USEL UR8, UR5, UR4, UP0 ;  /* 0x0000000405087287 */ /* 0x000fe40008000000 */
[----:B------:R-:W-:-:S09]  /*00d0*/  UISETP.GT.AND UP0, UPT, UR5, UR4, UPT ;  /* 0x000000040500728c */ /* 0x000fd2000bf04270 */
[----:B---3--:R-:W-:Y:S05]  /*00e0*/  BRA.U UP0, `(.L_x_43) ;  /* 0x00000011000c7547 */ /* 0x008fea000b800000 */
[----:B------:R-:W-:-:S06]  /*00f0*/  UISETP.GE.AND UP0, UPT, UR9, 0x1, UPT ;  /* 0x000000010900788c */ /* 0x000fcc000bf06270 */
[----:B------:R-:W-:-:S13]  /*0100*/  PLOP3.LUT P0, PT, PT, PT, UP0, 0x80, 0x8 ;  /* 0x000000000008781c */ /* 0x000fda0003f0f008 */
[----:B------:R-:W-:Y:S05]  /*0110*/  @!P0 EXIT ;  /* 0x000000000000894d */ /* 0x000fea0003800000 */
[----:B------:R-:W0:Y:S01]  /*0120*/  S2R R28, SR_TID.X ;  /* 0x00000000001c7919 */ /* 0x000e220000002100 */
[----:B------:R-:W-:Y:S01]  /*0130*/  UISETP.GE.U32.AND UP0, UPT, UR9, 0x4, UPT ;  /* 0x000000040900788c */ /* 0x000fe2000bf06070 */
[----:B------:R-:W-:Y:S01]  /*0140*/  IMAD.MOV.U32 R11, RZ, RZ, RZ ;  /* 0x000000ffff0b7224 */ /* 0x000fe200078e00ff */
[----:B------:R-:W-:-:S07]  /*0150*/  ULOP3.LUT UR8, UR9, 0x3, URZ, 0xc0, !UPT ;  /* 0x0000000309087892 */ /* 0x000fce000f8ec0ff */
[----:B------:R-:W-:Y:S05]  /*0160*/  BRA.U !UP0, `(.L_x_44) ;  /* 0x0000000d08007547 */ /* 0x000fea000b800000 */
[----:B------:R-:W1:Y:S01]  /*0170*/  LDCU.64 UR4, c[0x0][0x390] ;  /* 0x00007200ff0477ac */ /* 0x000e620008000a00 */
[----:B------:R-:W-:Y:S02]  /*0180*/  IMAD.U32 R3, RZ, RZ, UR13 ;  /* 0x0000000dff037e24 */ /* 0x000fe4000f8e00ff */
[--C-:B0-----:R-:W-:Y:S01]  /*0190*/  IMAD.MOV.U32 R9, RZ, RZ, R28.reuse ;  /* 0x000000ffff097224 */ /* 0x101fe200078e001c */
[----:B------:R-:W-:Y:S02]  /*01a0*/  ULOP3.LUT UR7, UR9, 0x7ffffffc, URZ, 0xc0, !UPT ;  /* 0x7ffffffc09077892 */ /* 0x000fe4000f8ec0ff */
[----:B------:R-:W-:Y:S02]  /*01b0*/  IADD3 R10, PT, PT, R3, UR6, R28 ;  /* 0x00000006030a7c10 */ /* 0x000fe4000fffe01c */
[----:B------:R-:W-:Y:S02]  /*01c0*/  UIADD3 UR9, UPT, UPT, -UR7, URZ, URZ ;  /* 0x000000ff07097290 */ /* 0x000fe4000fffe1ff */
[----:B------:R-:W-:Y:S01]  /*01d0*/  MOV R11, UR7 ;  /* 0x00000007000b7c02 */ /* 0x000fe20008000f00 */
[----:B------:R-:W-:-:S02]  /*01e0*/  VIADD R8, R10, 0x180 ;  /* 0x000001800a087836 */ /* 0x000fc40000000000 */
[C---:B------:R-:W-:Y:S02]  /*01f0*/  VIADD R7, R10.reuse, 0x100 ;  /* 0x000001000a077836 */ /* 0x040fe40000000000 */
[----:B------:R-:W-:Y:S01]  /*0200*/  VIADD R6, R10, 0x80 ;  /* 0x000000800a067836 */ /* 0x000fe20000000000 */
[----:B-1----:R-:W-:-:S04]  /*0210*/  UIMAD.WIDE UR4, UR6, 0x8, UR4 ;  /* 0x00000008060478a5 */ /* 0x002fc8000f8e0204 */
[----:B------:R-:W-:-:S04]  /*0220*/  UIADD3 UR13, UP0, UPT, UR4, 0x800, URZ ;  /* 0x00000800040d7890 */ /* 0x000fc8000ff1e0ff */
[----:B------:R-:W-:-:S12]  /*0230*/  UIADD3.X UR4, UPT, UPT, URZ, UR5, URZ, UP0, !UPT ;  /* 0x00000005ff047290 */ /* 0x000fd800087fe4ff */
.L_x_53:
[----:B-1----:R-:W-:Y:S01]  /*0240*/  IMAD.HI.U32 R3, R10, 0x3, RZ ;  /* 0x000000030a037827 */ /* 0x002fe200078e00ff */
[----:B------:R-:W0:Y:S01]  /*0250*/  MUFU.RCP64H R5, 2.14748262400000000000e+09 ;  /* 0x41dfffff00057908 */ /* 0x000e220000001800 */
[----:B------:R-:W-:Y:S02]  /*0260*/  BSSY.RECONVERGENT B1, `(.L_x_45) ;  /* 0x0000032000017945 */ /* 0x000fe40003800200 */
[----:B------:R-:W-:Y:S01]  /*0270*/  IMAD.MOV.U32 R4, RZ, RZ, 0x1 ;  /* 0x00000001ff047424 */ /* 0x000fe200078e00ff */
[----:B------:R-:W-:-:S04]  /*0280*/  IADD3 R0, PT, PT, -R3, R10, RZ ;  /* 0x0000000a03007210 */ /* 0x000fc80007ffe1ff */
[----:B------:R-:W-:-:S04]  /*0290*/  LEA.HI R0, R0, R3, RZ, 0x1f ;  /* 0x0000000300007211 */ /* 0x000fc800078ff8ff */
[----:B------:R-:W-:-:S05]  /*02a0*/  SHF.R.U32.HI R3, RZ, 0x1e, R0 ;  /* 0x0000001eff037819 */ /* 0x000fca0000011600 */
[----:B------:R-:W-:-:S05]  /*02b0*/  IMAD R3, R3, -0x7fffffff, R10 ;  /* 0x8000000103037824 */ /* 0x000fca00078e020a */
[----:B------:R-:W-:Y:S01]  /*02c0*/  VIMNMX.U32 R0, PT, PT, R3, 0x1, !PT ;  /* 0x0000000103007848 */ /* 0x000fe20007fe0000 */
[----:B------:R-:W-:-:S04]  /*02d0*/  IMAD.MOV.U32 R3, RZ, RZ, 0x41dfffff ;  /* 0x41dfffffff037424 */ /* 0x000fc800078e00ff */
[----:B------:R-:W-:-:S05]  /*02e0*/  IMAD.HI.U32 R2, R0, -0x4370ec6f, RZ ;  /* 0xbc8f139100027827 */ /* 0x000fca00078e00ff */
        /* <DEDUP_REMOVED lines=10> */
[----:B------:R-:W-:-:S04]  /*0390*/  @P0 IADD3 R19, PT, PT, -R15, RZ, RZ ;  /* 0x000000ff0f130210 */ /* 0x000fc80007ffe1ff */
[----:B------:R-:W-:Y:S01]  /*03a0*/  IADD3 R19, PT, PT, R0, -0x1, R19 ;  /* 0xffffffff00137810 */ /* 0x000fe20007ffe013 */
[----:B------:R-:W-:-:S05]  /*03b0*/  DFMA R4, R12, -R2, 1 ;  /* 0x3ff000000c04742b */ /* 0x000fca0000000802 */
[----:B------:R-:W0:Y:S03]  /*03c0*/  I2F.F64.U32 R18, R19 ;  /* 0x0000001300127312 */ /* 0x000e260000201800 */
[----:B------:R-:W-:Y:S01]  /*03d0*/  DFMA R4, R12, R4, R12 ;  /* 0x000000040c04722b */ /* 0x000fe2000000000c */
[----:B------:R-:W-:-:S04]  /*03e0*/  IMAD.HI.U32 R13, R8, 0x3, RZ ;  /* 0x00000003080d7827 */ /* 0x000fc800078e00ff */
[----:B------:R-:W-:Y:S02]  /*03f0*/  IMAD.IADD R0, R8, 0x1, -R13 ;  /* 0x0000000108007824 */ /* 0x000fe400078e0a0d */
[----:B------:R-:W-:-:S03]  /*0400*/  IMAD.U32 R12, RZ, RZ, UR13 ;  /* 0x0000000dff0c7e24 */ /* 0x000fc6000f8e00ff */
[----:B------:R-:W-:Y:S01]  /*0410*/  LEA.HI R0, R0, R13, RZ, 0x1f ;  /* 0x0000000d00007211 */ /* 0x000fe200078ff8ff */
[----:B0-----:R-:W-:Y:S01]  /*0420*/  DMUL R14, R18, R4 ;  /* 0x00000004120e7228 */ /* 0x001fe20000000000 */
[----:B------:R-:W-:Y:S02]  /*0430*/  FSETP.GEU.AND P1, PT, |R19|, 6.5827683646048100446e-37, PT ;  /* 0x036000001300780b */ /* 0x000fe40003f2e200 */
[----:B------:R-:W-:-:S05]  /*0440*/  MOV R13, UR4 ;  /* 0x00000004000d7c02 */ /* 0x000fca0008000f00 */
[----:B------:R-:W-:Y:S01]  /*0450*/  DFMA R2, R14, -R2, R18 ;  /* 0x800000020e02722b */ /* 0x000fe20000000012 */
[----:B------:R-:W-:-:S07]  /*0460*/  IMAD.WIDE R12, R9, 0x8, R12 ;  /* 0x00000008090c7825 */ /* 0x000fce00078e020c */
[----:B------:R-:W-:Y:S01]  /*0470*/  DFMA R14, R4, R2, R14 ;  /* 0x00000002040e722b */ /* 0x000fe2000000000e */
[----:B------:R-:W-:-:S04]  /*0480*/  IMAD.HI.U32 R2, R7, 0x3, RZ ;  /* 0x0000000307027827 */ /* 0x000fc800078e00ff */
[----:B------:R-:W-:-:S05]  /*0490*/  IMAD.HI.U32 R5, R6, 0x3, RZ ;  /* 0x0000000306057827 */ /* 0x000fca00078e00ff */
[----:B------:R-:W-:Y:S01]  /*04a0*/  FFMA R16, RZ, 27.999998092651367188, R15 ;  /* 0x41dfffffff107823 */ /* 0x000fe2000000000f */
[----:B------:R-:W-:Y:S02]  /*04b0*/  IMAD.IADD R3, R7, 0x1, -R2 ;  /* 0x0000000107037824 */ /* 0x000fe400078e0a02 */
[----:B------:R-:W-:Y:S02]  /*04c0*/  IMAD.IADD R4, R6, 0x1, -R5 ;  /* 0x0000000106047824 */ /* 0x000fe400078e0a05 */
[----:B------:R-:W-:Y:S02]  /*04d0*/  FSETP.GT.AND P0, PT, |R16|, 1.469367938527859385e-39, PT ;  /* 0x001000001000780b */ /* 0x000fe40003f04200 */
[----:B------:R-:W-:Y:S02]  /*04e0*/  LEA.HI R3, R3, R2, RZ, 0x1f ;  /* 0x0000000203037211 */ /* 0x000fe400078ff8ff */
[----:B------:R-:W-:Y:S02]  /*04f0*/  LEA.HI R2, R4, R5, RZ, 0x1f ;  /* 0x0000000504027211 */ /* 0x000fe400078ff8ff */
[----:B------:R-:W-:-:S02]  /*0500*/  SHF.R.U32.HI R4, RZ, 0x1e, R3 ;  /* 0x0000001eff047819 */ /* 0x000fc40000011603 */
[----:B------:R-:W-:Y:S02]  /*0510*/  SHF.R.U32.HI R5, RZ, 0x1e, R0 ;  /* 0x0000001eff057819 */ /* 0x000fe40000011600 */
[----:B------:R-:W-:-:S03]  /*0520*/  SHF.R.U32.HI R3, RZ, 0x1e, R2 ;  /* 0x0000001eff037819 */ /* 0x000fc60000011602 */
[----:B------:R-:W-:Y:S05]  /*0530*/  @P0 BRA P1, `(.L_x_46) ;  /* 0x0000000000100947 */ /* 0x000fea0000800000 */
[----:B------:R-:W-:-:S07]  /*0540*/  MOV R30, 0x560 ;  /* 0x00000560001e7802 */ /* 0x000fce0000000f00 */
[----:B------:R-:W-:Y:S05]  /*0550*/  CALL.REL.NOINC `($__internal_1_$__cuda_sm20_div_rn_f64_full) ;  /* 0x0000001c003c7944 */ /* 0x000fea0003c00000 */
[----:B------:R-:W-:Y:S02]  /*0560*/  IMAD.MOV.U32 R14, RZ, RZ, R2 ;  /* 0x000000ffff0e7224 */ /* 0x000fe400078e0002 */
[----:B------:R-:W-:-:S07]  /*0570*/  IMAD.MOV.U32 R15, RZ, RZ, R23 ;  /* 0x000000ffff0f7224 */ /* 0x000fce00078e0017 */
.L_x_46:
[----:B------:R-:W-:Y:S05]  /*0580*/  BSYNC.RECONVERGENT B1 ;  /* 0x0000000000017941 */ /* 0x000fea0003800200 */
.L_x_45:
[----:B------:R-:W-:Y:S01]  /*0590*/  IMAD R3, R3, -0x7fffffff, R10 ;  /* 0x8000000103037824 */ /* 0x000fe200078e020a */
[----:B------:R-:W-:Y:S01]  /*05a0*/  MOV R0, 0x80 ;  /* 0x0000008000007802 */ /* 0x000fe20000000f00 */
[----:B------:R-:W-:Y:S01]  /*05b0*/  IMAD.MOV.U32 R22, RZ, RZ, -0x800000 ;  /* 0xff800000ff167424 */ /* 0x000fe200078e00ff */
[----:B------:R-:W-:Y:S01]  /*05c0*/  BSSY.RECONVERGENT B1, `(.L_x_47) ;  /* 0x0000022000017945 */ /* 0x000fe20003800200 */
[----:B------:R-:W-:Y:S01]  /*05d0*/  IMAD.MOV.U32 R23, RZ, RZ, 0x41dfffff ;  /* 0x41dfffffff177424 */ /* 0x000fe200078e00ff */
[----:B------:R-:W-:Y:S01]  /*05e0*/  VIADDMNMX.U32 R0, R3, R0, 0x1, !PT ;  /* 0x0000000103007446 */ /* 0x000fe20007800000 */
[----:B------:R-:W-:Y:S01]  /*05f0*/  IMAD.MOV.U32 R24, RZ, RZ, 0x0 ;  /* 0x00000000ff187424 */ /* 0x000fe200078e00ff */
        /* <DEDUP_REMOVED lines=12> */
[----:B------:R-:W-:-:S04]  /*06c0*/  @P0 IADD3 R25, PT, PT, -R21, RZ, RZ ;  /* 0x000000ff15190210 */ /* 0x000fc80007ffe1ff */
[----:B------:R-:W-:Y:S01]  /*06d0*/  IADD3 R18, PT, PT, R0, -0x1, R25 ;  /* 0xffffffff00127810 */ /* 0x000fe20007ffe019 */
[----:B------:R-:W-:Y:S02]  /*06e0*/  IMAD.MOV.U32 R25, RZ, RZ, 0x402e0000 ;  /* 0x402e0000ff197424 */ /* 0x000fe400078e00ff */
[----:B------:R-:W-:-:S03]  /*06f0*/  DFMA R20, R2, -R22, 1 ;  /* 0x3ff000000214742b */ /* 0x000fc60000000816 */
[----:B------:R-:W0:Y:S01]  /*0700*/  I2F.F64.U32 R18, R18 ;  /* 0x0000001200127312 */ /* 0x000e220000201800 */
[----:B------:R-:W-:-:S04]  /*0710*/  DFMA R14, R14, R24, 25 ;  /* 0x403900000e0e742b */ /* 0x000fc80000000018 */
[----:B------:R-:W-:-:S03]  /*0720*/  DFMA R20, R2, R20, R2 ;  /* 0x000000140214722b */ /* 0x000fc60000000002 */
[----:B------:R1:W-:Y:S05]  /*0730*/  STG.E.64 desc[UR10][R12.64+-0x800], R14 ;  /* 0xfff8000e0c007986 */ /* 0x0003ea000c101b0a */
        /* <DEDUP_REMOVED lines=8> */
[----:B------:R-:W-:Y:S05]  /*07c0*/  CALL.REL.NOINC `($__internal_1_$__cuda_sm20_div_rn_f64_full) ;  /* 0x0000001800a07944 */ /* 0x000fea0003c00000 */
[----:B------:R-:W-:-:S07]  /*07d0*/  IMAD.MOV.U32 R3, RZ, RZ, R23 ;  /* 0x000000ffff037224 */ /* 0x000fce00078e0017 */
.L_x_48:
[----:B------:R-:W-:Y:S05]  /*07e0*/  BSYNC.RECONVERGENT B1 ;  /* 0x0000000000017941 */ /* 0x000fea0003800200 */
.L_x_47:
[----:B------:R-:W-:Y:S01]  /*07f0*/  IMAD R4, R4, -0x7fffffff, R10 ;  /* 0x8000000104047824 */ /* 0x000fe200078e020a */
[----:B------:R-:W-:Y:S01]  /*0800*/  MOV R15, 0x100 ;  /* 0x00000100000f7802 */ /* 0x000fe20000000f00 */
[----:B------:R-:W0:Y:S01]  /*0810*/  MUFU.RCP64H R19, 2.14748262400000000000e+09 ;  /* 0x41dfffff00137908 */ /* 0x000e220000001800 */
[----:B------:R-:W-:Y:S01]  /*0820*/  IMAD.MOV.U32 R14, RZ, RZ, -0x800000 ;  /* 0xff800000ff0e7424 */ /* 0x000fe200078e00ff */
[----:B------:R-:W-:Y:S01]  /*0830*/  BSSY.RECONVERGENT B1, `(.L_x_49) ;  /* 0x0000021000017945 */ /* 0x000fe20003800200 */
[----:B------:R-:W-:Y:S01]  /*0840*/  VIADDMNMX.U32 R4, R4, R15, 0x1, !PT ;  /* 0x0000000104047446 */ /* 0x000fe2000780000f */
[----:B------:R-:W-:Y:S02]  /*0850*/  IMAD.MOV.U32 R15, RZ, RZ, 0x41dfffff ;  /* 0x41dfffffff0f7424 */ /* 0x000fe400078e00ff */
[----:B------:R-:W-:Y:S02]  /*0860*/  IMAD.MOV.U32 R18, RZ, RZ, 0x1 ;  /* 0x00000001ff127424 */ /* 0x000fe400078e00ff */
[----:B------:R-:W-:-:S04]  /*0870*/  IMAD.HI.U32 R0, R4, -0x4370ec6f, RZ ;  /* 0xbc8f139104007827 */ /* 0x000fc800078e00ff */
[----:B------:R-:W-:Y:S01]  /*0880*/  IMAD.MOV.U32 R24, RZ, RZ, 0x0 ;  /* 0x00000000ff187424 */ /* 0x000fe200078e00ff */
        /* <DEDUP_REMOVED lines=25> */
[----:B------:R-:W-:Y:S05]  /*0a20*/  CALL.REL.NOINC `($__internal_1_$__cuda_sm20_div_rn_f64_full) ;  /* 0x0000001800087944 */ /* 0x000fea0003c00000 */
[----:B------:R-:W-:-:S07]  /*0a30*/  IMAD.MOV.U32 R3, RZ, RZ, R23 ;  /* 0x000000ffff037224 */ /* 0x000fce00078e0017 */
.L_x_50:
[----:B------:R-:W-:Y:S05]  /*0a40*/  BSYNC.RECONVERGENT B1 ;  /* 0x0000000000017941 */ /* 0x000fea0003800200 */
.L_x_49:
[----:B------:R-:W-:Y:S01]  /*0a50*/  IMAD R5, R5, -0x7fffffff, R10 ;  /* 0x8000000105057824 */ /* 0x000fe200078e020a */
[----:B------:R-:W-:Y:S01]  /*0a60*/  MOV R0, 0x180 ;  /* 0x0000018000007802 */ /* 0x000fe20000000f00 */
[----:B------:R-:W0:Y:S01]  /*0a70*/  MUFU.RCP64H R15, 2.14748262400000000000e+09 ;  /* 0x41dfffff000f7908 */ /* 0x000e220000001800 */
[----:B------:R-:W-:Y:S01]  /*0a80*/  IMAD.MOV.U32 R14, RZ, RZ, 0x1 ;  /* 0x00000001ff0e7424 */ /* 0x000fe200078e00ff */
[----:B------:R-:W-:Y:S01]  /*0a90*/  BSSY.RECONVERGENT B1, `(.L_x_51) ;  /* 0x0000021000017945 */ /* 0x000fe20003800200 */
[----:B------:R-:W-:Y:S01]  /*0aa0*/  VIADDMNMX.U32 R0, R5, R0, 0x1, !PT ;  /* 0x0000000105007446 */ /* 0x000fe20007800000 */
[----:B------:R-:W-:Y:S02]  /*0ab0*/  IMAD.MOV.U32 R5, RZ, RZ, 0x41dfffff ;  /* 0x41dfffffff057424 */ /* 0x000fe400078e00ff */
[----:B------:R-:W-:Y:S02]  /*0ac0*/  IMAD.MOV.U32 R22, RZ, RZ, 0x0 ;  /* 0x00000000ff167424 */ /* 0x000fe400078e00ff */
        /* <DEDUP_REMOVED lines=29> */
.L_x_52:
[----:B------:R-:W-:Y:S05]  /*0ca0*/  BSYNC.RECONVERGENT B1 ;  /* 0x0000000000017941 */ /* 0x000fea0003800200 */
.L_x_51:
[----:B------:R-:W-:Y:S01]  /*0cb0*/  MOV R4, 0x0 ;  /* 0x0000000000047802 */ /* 0x000fe20000000f00 */
[----:B------:R-:W-:Y:S01]  /*0cc0*/  IMAD.MOV.U32 R5, RZ, RZ, 0x402e0000 ;  /* 0x402e0000ff057424 */ /* 0x000fe200078e00ff */
        /* <DEDUP_REMOVED lines=10> */
.L_x_44:
[----:B------:R-:W-:-:S13]  /*0d70*/  ISETP.NE.AND P0, PT, RZ, UR8, PT ;  /* 0x00000008ff007c0c */ /* 0x000fda000bf05270 */
[----:B------:R-:W-:Y:S05]  /*0d80*/  @!P0 EXIT ;  /* 0x000000000000894d */ /* 0x000fea0003800000 */
[----:B------:R-:W1:Y:S01]  /*0d90*/  LDCU UR7, c[0x0][0x398] ;  /* 0x00007300ff0777ac */ /* 0x000e620008000800 */
[----:B------:R-:W2:Y:S01]  /*0da0*/  LDCU.64 UR4, c[0x0][0x390] ;  /* 0x00007200ff0477ac */ /* 0x000ea20008000a00 */
[----:B-1----:R-:W-:Y:S01]  /*0db0*/  IMAD.U32 R3, RZ, RZ, UR7 ;  /* 0x00000007ff037e24 */ /* 0x002fe2000f8e00ff */
[----:B------:R-:W-:Y:S02]  /*0dc0*/  UIADD3 UR7, UPT, UPT, -UR8, URZ, URZ ;  /* 0x000000ff08077290 */ /* 0x000fe4000fffe1ff */
[----:B--2---:R-:W-:Y:S02]  /*0dd0*/  UIMAD.WIDE UR4, UR6, 0x8, UR4 ;  /* 0x00000008060478a5 */ /* 0x004fe4000f8e0204 */
[----:B0-----:R-:W-:Y:S02]  /*0de0*/  IADD3 R0, PT, PT, R3, UR6, R28 ;  /* 0x0000000603007c10 */ /* 0x001fe4000fffe01c */
[----:B------:R-:W-:-:S03]  /*0df0*/  LEA R28, R11, R28, 0x7 ;  /* 0x0000001c0b1c7211 */ /* 0x000fc600078e38ff */
[----:B------:R-:W-:-:S07]  /*0e00*/  IMAD R11, R11, 0x80, R0 ;  /* 0x000000800b0b7824 */ /* 0x000fce00078e0200 */
.L_x_56:
[C---:B------:R-:W-:Y:S01]  /*0e10*/  IMAD.HI.U32 R0, R11.reuse, 0x3, RZ ;  /* 0x000000030b007827 */ /* 0x040fe200078e00ff */
[----:B0-----:R-:W0:Y:S01]  /*0e20*/  MUFU.RCP64H R5, 2.14748262400000000000e+09 ;  /* 0x41dfffff00057908 */ /* 0x001e220000001800 */
[----:B------:R-:W-:Y:S01]  /*0e30*/  UIADD3 UR7, UPT, UPT, UR7, 0x1, URZ ;  /* 0x0000000107077890 */ /* 0x000fe2000fffe0ff */
[----:B------:R-:W-:Y:S01]  /*0e40*/  BSSY.RECONVERGENT B1, `(.L_x_54) ;  /* 0x0000025000017945 */ /* 0x000fe20003800200 */
[----:B------:R-:W-:Y:S02]  /*0e50*/  IMAD.IADD R3, R11, 0x1, -R0 ;  /* 0x000000010b037824 */ /* 0x000fe400078e0a00 */
[----:B------:R-:W-:Y:S01]  /*0e60*/  IMAD.MOV.U32 R4, RZ, RZ, 0x1 ;  /* 0x00000001ff047424 */ /* 0x000fe200078e00ff */
[----:B------:R-:W-:Y:S02]  /*0e70*/  UISETP.NE.AND UP0, UPT, UR7, URZ, UPT ;  /* 0x000000ff0700728c */ /* 0x000fe4000bf05270 */
[----:B------:R-:W-:-:S04]  /*0e80*/  LEA.HI R3, R3, R0, RZ, 0x1f ;  /* 0x0000000003037211 */ /* 0x000fc800078ff8ff */
[----:B------:R-:W-:Y:S02]  /*0e90*/  SHF.R.U32.HI R0, RZ, 0x1e, R3 ;  /* 0x0000001eff007819 */ /* 0x000fe40000011603 */
[----:B------:R-:W-:-:S03]  /*0ea0*/  MOV R3, 0x41dfffff ;  /* 0x41dfffff00037802 */ /* 0x000fc60000000f00 */
        /* <DEDUP_REMOVED lines=22> */
[----:B------:R-:W-:-:S04]  /*1010*/  IMAD.MOV.U32 R5, RZ, RZ, 0x8 ;  /* 0x00000008ff057424 */ /* 0x000fc800078e00ff */
[----:B------:R-:W-:-:S05]  /*1020*/  IMAD.WIDE R4, R28, R5, UR4 ;  /* 0x000000041c047e25 */ /* 0x000fca000f8e0205 */
[----:B------:R-:W-:-:S05]  /*1030*/  FFMA R0, RZ, 27.999998092651367188, R3 ;  /* 0x41dfffffff007823 */ /* 0x000fca0000000003 */
[----:B------:R-:W-:-:S13]  /*1040*/  FSETP.GT.AND P0, PT, |R0|, 1.469367938527859385e-39, PT ;  /* 0x001000000000780b */ /* 0x000fda0003f04200 */
[----:B------:R-:W-:Y:S05]  /*1050*/  @P0 BRA P1, `(.L_x_55) ;  /* 0x00000000000c0947 */ /* 0x000fea0000800000 */
[----:B------:R-:W-:-:S07]  /*1060*/  MOV R30, 0x1080 ;  /* 0x00001080001e7802 */ /* 0x000fce0000000f00 */
[----:B------:R-:W-:Y:S05]  /*1070*/  CALL.REL.NOINC `($__internal_1_$__cuda_sm20_div_rn_f64_full) ;  /* 0x0000001000747944 */ /* 0x000fea0003c00000 */
[----:B------:R-:W-:-:S07]  /*1080*/  MOV R3, R23 ;  /* 0x0000001700037202 */ /* 0x000fce0000000f00 */
.L_x_55:
[----:B------:R-:W-:Y:S05]  /*1090*/  BSYNC.RECONVERGENT B1 ;  /* 0x0000000000017941 */ /* 0x000fea0003800200 */
.L_x_54:
[----:B------:R-:W-:Y:S01]  /*10a0*/  IMAD.MOV.U32 R6, RZ, RZ, 0x0 ;  /* 0x00000000ff067424 */ /* 0x000fe200078e00ff */
[----:B------:R-:W-:Y:S01]  /*10b0*/  IADD3 R11, PT, PT, R11, 0x80, RZ ;  /* 0x000000800b0b7810 */ /* 0x000fe20007ffe0ff */
[----:B------:R-:W-:Y:S02]  /*10c0*/  IMAD.MOV.U32 R7, RZ, RZ, 0x402e0000 ;  /* 0x402e0000ff077424 */ /* 0x000fe400078e00ff */
[----:B------:R-:W-:-:S04]  /*10d0*/  VIADD R28, R28, 0x80 ;  /* 0x000000801c1c7836 */ /* 0x000fc80000000000 */
[----:B------:R-:W-:-:S07]  /*10e0*/  DFMA R2, R2, R6, 25 ;  /* 0x403900000202742b */ /* 0x000fce0000000006 */
[----:B------:R0:W-:Y:S01]  /*10f0*/  STG.E.64 desc[UR10][R4.64], R2 ;  /* 0x0000000204007986 */ /* 0x0001e2000c101b0a */
[----:B------:R-:W-:Y:S05]  /*1100*/  BRA.U UP0, `(.L_x_56) ;  /* 0xfffffffd00407547 */ /* 0x000fea000b83ffff */
[----:B------:R-:W-:Y:S05]  /*1110*/  EXIT ;  /* 0x000000000000794d */ /* 0x000fea0003800000 */
.L_x_43:
        /* <DEDUP_REMOVED lines=9> */
[----:B------:R-:W-:Y:S01]  /*11b0*/  IMAD.MOV.U32 R5, RZ, RZ, RZ ;  /* 0x000000ffff057224 */ /* 0x000fe200078e00ff */
[----:B------:R-:W-:-:S06]  /*11c0*/  ULOP3.LUT UR9, UR9, 0x7ffffffc, URZ, 0xc0, !UPT ;  /* 0x7ffffffc09097892 */ /* 0x000fcc000f8ec0ff */
[----:B------:R-:W-:Y:S01]  /*11d0*/  IMAD.U32 R4, RZ, RZ, UR9 ;  /* 0x00000009ff047e24 */ /* 0x000fe2000f8e00ff */
[----:B-1----:R-:W-:-:S12]  /*11e0*/  UIMAD.WIDE UR4, UR6, 0x8, UR4 ;  /* 0x00000008060478a5 */ /* 0x002fd8000f8e0204 */
.L_x_74:
[C---:B0--3--:R-:W-:Y:S01]  /*11f0*/  LEA R6, R5.reuse, R3, 0x7 ;  /* 0x0000000305067211 */ /* 0x049fe200078e38ff */
[----:B------:R-:W-:Y:S01]  /*1200*/  VIADD R5, R5, 0x4 ;  /* 0x0000000405057836 */ /* 0x000fe20000000000 */
[----:B------:R-:W-:Y:S01]  /*1210*/  BSSY.RECONVERGENT B1, `(.L_x_58) ;  /* 0x0000031000017945 */ /* 0x000fe20003800200 */
[----:B-12---:R-:W-:Y:S01]  /*1220*/  IMAD.MOV.U32 R9, RZ, RZ, 0x8 ;  /* 0x00000008ff097424 */ /* 0x006fe200078e00ff */
[C---:B------:R-:W-:Y:S02]  /*1230*/  ISETP.GE.AND P0, PT, R6.reuse, UR8, PT ;  /* 0x0000000806007c0c */ /* 0x040fe4000bf06270 */
[----:B------:R-:W-:Y:S01]  /*1240*/  ISETP.NE.AND P1, PT, R5, R4, PT ;  /* 0x000000040500720c */ /* 0x000fe20003f25270 */
[----:B------:R-:W-:-:S10]  /*1250*/  IMAD.WIDE R8, R6, R9, UR4 ;  /* 0x0000000406087e25 */ /* 0x000fd4000f8e0209 */
[----:B------:R-:W-:Y:S05]  /*1260*/  @P0 BRA `(.L_x_59) ;  /* 0x0000000000ac0947 */ /* 0x000fea0003800000 */
[----:B------:R-:W-:Y:S01]  /*1270*/  VIADD R0, R6, UR7 ;  /* 0x0000000706007c36 */ /* 0x000fe20008000000 */
[----:B------:R-:W0:Y:S01]  /*1280*/  MUFU.RCP64H R13, 2.14748262400000000000e+09 ;  /* 0x41dfffff000d7908 */ /* 0x000e220000001800 */
[----:B------:R-:W-:Y:S01]  /*1290*/  IMAD.MOV.U32 R10, RZ, RZ, -0x800000 ;  /* 0xff800000ff0a7424 */ /* 0x000fe200078e00ff */
[----:B------:R-:W-:Y:S01]  /*12a0*/  BSSY.RECONVERGENT B2, `(.L_x_60) ;  /* 0x0000023000027945 */ /* 0x000fe20003800200 */
[----:B------:R-:W-:-:S04]  /*12b0*/  IMAD.HI.U32 R7, R0, 0x3, RZ ;  /* 0x0000000300077827 */ /* 0x000fc800078e00ff */
[----:B------:R-:W-:Y:S01]  /*12c0*/  IMAD.MOV.U32 R11, RZ, RZ, 0x41dfffff ;  /* 0x41dfffffff0b7424 */ /* 0x000fe200078e00ff */
[----:B------:R-:W-:Y:S01]  /*12d0*/  IADD3 R2, PT, PT, R0, -R7, RZ ;  /* 0x8000000700027210 */ /* 0x000fe20007ffe0ff */
        /* <DEDUP_REMOVED lines=28> */
[----:B------:R-:W-:Y:S05]  /*14a0*/  CALL.REL.NOINC `($__internal_1_$__cuda_sm20_div_rn_f64_full) ;  /* 0x0000000c00687944 */ /* 0x000fea0003c00000 */
[----:B------:R-:W-:Y:S02]  /*14b0*/  IMAD.MOV.U32 R10, RZ, RZ, R2 ;  /* 0x000000ffff0a7224 */ /* 0x000fe400078e0002 */
[----:B------:R-:W-:-:S07]  /*14c0*/  IMAD.MOV.U32 R11, RZ, RZ, R23 ;  /* 0x000000ffff0b7224 */ /* 0x000fce00078e0017 */
.L_x_61:
[----:B------:R-:W-:Y:S05]  /*14d0*/  BSYNC.RECONVERGENT B2 ;  /* 0x0000000000027941 */ /* 0x000fea0003800200 */
.L_x_60:
[----:B------:R-:W-:Y:S01]  /*14e0*/  IMAD.MOV.U32 R12, RZ, RZ, 0x0 ;  /* 0x00000000ff0c7424 */ /* 0x000fe200078e00ff */
[----:B------:R-:W-:-:S06]  /*14f0*/  MOV R13, 0x402e0000 ;  /* 0x402e0000000d7802 */ /* 0x000fcc0000000f00 */
[----:B------:R-:W-:-:S07]  /*1500*/  DFMA R10, R10, R12, 25 ;  /* 0x403900000a0a742b */ /* 0x000fce000000000c */
[----:B------:R0:W-:Y:S04]  /*1510*/  STG.E.64 desc[UR10][R8.64], R10 ;  /* 0x0000000a08007986 */ /* 0x0001e8000c101b0a */
.L_x_59:
[----:B------:R-:W-:Y:S05]  /*1520*/  BSYNC.RECONVERGENT B1 ;  /* 0x0000000000017941 */ /* 0x000fea0003800200 */
.L_x_58:
[----:B------:R-:W-:Y:S01]  /*1530*/  VIADD R0, R6, 0x80 ;  /* 0x0000008006007836 */ /* 0x000fe20000000000 */
[----:B------:R-:W-:Y:S04]  /*1540*/  BSSY.RECONVERGENT B1, `(.L_x_62) ;  /* 0x000002e000017945 */ /* 0x000fe80003800200 */
[----:B------:R-:W-:-:S13]  /*1550*/  ISETP.GE.AND P0, PT, R0, UR8, PT ;  /* 0x0000000800007c0c */ /* 0x000fda000bf06270 */
[----:B------:R-:W-:Y:S05]  /*1560*/  @P0 BRA `(.L_x_63) ;  /* 0x0000000000ac0947 */ /* 0x000fea0003800000 */
[----:B------:R-:W-:Y:S01]  /*1570*/  VIADD R0, R0, UR7 ;  /* 0x0000000700007c36 */ /* 0x000fe20008000000 */
[----:B------:R-:W1:Y:S01]  /*1580*/  MUFU.RCP64H R13, 2.14748262400000000000e+09 ;  /* 0x41dfffff000d7908 */ /* 0x000e620000001800 */
[----:B0-----:R-:W-:Y:S01]  /*1590*/  MOV R10, 0xff800000 ;  /* 0xff800000000a7802 */ /* 0x001fe20000000f00 */
[----:B------:R-:W-:Y:S01]  /*15a0*/  IMAD.MOV.U32 R11, RZ, RZ, 0x41dfffff ;  /* 0x41dfffffff0b7424 */ /* 0x000fe200078e00ff */
[----:B------:R-:W-:Y:S01]  /*15b0*/  BSSY.RECONVERGENT B2, `(.L_x_64) ;  /* 0x0000022000027945 */ /* 0x000fe20003800200 */
[----:B------:R-:W-:-:S04]  /*15c0*/  IMAD.HI.U32 R7, R0, 0x3, RZ ;  /* 0x0000000300077827 */ /* 0x000fc800078e00ff */
[----:B------:R-:W-:Y:S02]  /*15d0*/  IMAD.IADD R2, R0, 0x1, -R7 ;  /* 0x0000000100027824 */ /* 0x000fe400078e0a07 */
[----:B------:R-:W-:-:S03]  /*15e0*/  IMAD.MOV.U32 R12, RZ, RZ, 0x1 ;  /* 0x00000001ff0c7424 */ /* 0x000fc600078e00ff */
[----:B------:R-:W-:-:S04]  /*15f0*/  LEA.HI R2, R2, R7, RZ, 0x1f ;  /* 0x0000000702027211 */ /* 0x000fc800078ff8ff */
[----:B------:R-:W-:Y:S01]  /*1600*/  SHF.R.U32.HI R7, RZ, 0x1e, R2 ;  /* 0x0000001eff077819 */ /* 0x000fe20000011602 */
[----:B-1----:R-:W-:-:S04]  /*1610*/  DFMA R14, R12, -R10, 1 ;  /* 0x3ff000000c0e742b */ /* 0x002fc8000000080a */
        /* <DEDUP_REMOVED lines=25> */
[----:B------:R-:W-:Y:S01]  /*17b0*/  MOV R10, R2 ;  /* 0x00000002000a7202 */ /* 0x000fe20000000f00 */
[----:B------:R-:W-:-:S07]  /*17c0*/  IMAD.MOV.U32 R11, RZ, RZ, R23 ;  /* 0x000000ffff0b7224 */ /* 0x000fce00078e0017 */
.L_x_65:
[----:B------:R-:W-:Y:S05]  /*17d0*/  BSYNC.RECONVERGENT B2 ;  /* 0x0000000000027941 */ /* 0x000fea0003800200 */
.L_x_64:
[----:B------:R-:W-:Y:S02]  /*17e0*/  IMAD.MOV.U32 R12, RZ, RZ, 0x0 ;  /* 0x00000000ff0c7424 */ /* 0x000fe400078e00ff */
[----:B------:R-:W-:-:S06]  /*17f0*/  IMAD.MOV.U32 R13, RZ, RZ, 0x402e0000 ;  /* 0x402e0000ff0d7424 */ /* 0x000fcc00078e00ff */
[----:B------:R-:W-:-:S07]  /*1800*/  DFMA R10, R10, R12, 25 ;  /* 0x403900000a0a742b */ /* 0x000fce000000000c */
[----:B------:R1:W-:Y:S04]  /*1810*/  STG.E.64 desc[UR10][R8.64+0x400], R10 ;  /* 0x0004000a08007986 */ /* 0x0003e8000c101b0a */
.L_x_63:
[----:B------:R-:W-:Y:S05]  /*1820*/  BSYNC.RECONVERGENT B1 ;  /* 0x0000000000017941 */ /* 0x000fea0003800200 */
.L_x_62:
[----:B------:R-:W-:Y:S01]  /*1830*/  IADD3 R0, PT, PT, R6, 0x100, RZ ;  /* 0x0000010006007810 */ /* 0x000fe20007ffe0ff */
[----:B------:R-:W-:Y:S03]  /*1840*/  BSSY.RECONVERGENT B1, `(.L_x_66) ;  /* 0x000002e000017945 */ /* 0x000fe60003800200 */
[----:B------:R-:W-:-:S13]  /*1850*/  ISETP.GE.AND P0, PT, R0, UR8, PT ;  /* 0x0000000800007c0c */ /* 0x000fda000bf06270 */
[----:B------:R-:W-:Y:S05]  /*1860*/  @P0 BRA `(.L_x_67) ;  /* 0x0000000000ac0947 */ /* 0x000fea0003800000 */
[----:B------:R-:W-:Y:S01]  /*1870*/  VIADD R0, R0, UR7 ;  /* 0x0000000700007c36 */ /* 0x000fe20008000000 */
[----:B------:R-:W2:Y:S01]  /*1880*/  MUFU.RCP64H R13, 2.14748262400000000000e+09 ;  /* 0x41dfffff000d7908 */ /* 0x000ea20000001800 */
[----:B01----:R-:W-:Y:S01]  /*1890*/  IMAD.MOV.U32 R10, RZ, RZ, -0x800000 ;  /* 0xff800000ff0a7424 */ /* 0x003fe200078e00ff */
[----:B------:R-:W-:Y:S01]  /*18a0*/  MOV R11, 0x41dfffff ;  /* 0x41dfffff000b7802 */ /* 0x000fe20000000f00 */
[C---:B------:R-:W-:Y:S01]  /*18b0*/  IMAD.HI.U32 R7, R0.reuse, 0x3, RZ ;  /* 0x0000000300077827 */ /* 0x040fe200078e00ff */
[----:B------:R-:W-:Y:S03]  /*18c0*/  BSSY.RECONVERGENT B2, `(.L_x_68) ;  /* 0x0000021000027945 */ /* 0x000fe60003800200 */
[----:B------:R-:W-:Y:S02]  /*18d0*/  IMAD.IADD R2, R0, 0x1, -R7 ;  /* 0x0000000100027824 */ /* 0x000fe400078e0a07 */
        /* <DEDUP_REMOVED lines=29> */
[----:B------:R-:W-:Y:S01]  /*1ab0*/  IMAD.MOV.U32 R10, RZ, RZ, R2 ;  /* 0x000000ffff0a7224 */ /* 0x000fe200078e0002 */
[----:B------:R-:W-:-:S07]  /*1ac0*/  MOV R11, R23 ;  /* 0x00000017000b7202 */ /* 0x000fce0000000f00 */
.L_x_69:
[----:B------:R-:W-:Y:S05]  /*1ad0*/  BSYNC.RECONVERGENT B2 ;  /* 0x0000000000027941 */ /* 0x000fea0003800200 */
.L_x_68:
[----:B------:R-:W-:Y:S02]  /*1ae0*/  IMAD.MOV.U32 R12, RZ, RZ, 0x0 ;  /* 0x00000000ff0c7424 */ /* 0x000fe400078e00ff */
[----:B------:R-:W-:-:S06]  /*1af0*/  IMAD.MOV.U32 R13, RZ, RZ, 0x402e0000 ;  /* 0x402e0000ff0d7424 */ /* 0x000fcc00078e00ff */
[----:B------:R-:W-:-:S07]  /*1b00*/  DFMA R10, R10, R12, 25 ;  /* 0x403900000a0a742b */ /* 0x000fce000000000c */
[----:B------:R2:W-:Y:S04]  /*1b10*/  STG.E.64 desc[UR10][R8.64+0x800], R10 ;  /* 0x0008000a08007986 */ /* 0x0005e8000c101b0a */
.L_x_67:
[----:B------:R-:W-:Y:S05]  /*1b20*/  BSYNC.RECONVERGENT B1 ;  /* 0x0000000000017941 */ /* 0x000fea0003800200 */
.L_x_66:
[----:B------:R-:W-:Y:S01]  /*1b30*/  VIADD R0, R6, 0x180 ;  /* 0x0000018006007836 */ /* 0x000fe20000000000 */
[----:B------:R-:W-:Y:S04]  /*1b40*/  BSSY.RECONVERGENT B1, `(.L_x_70) ;  /* 0x000002e000017945 */ /* 0x000fe80003800200 */
[----:B------:R-:W-:-:S13]  /*1b50*/  ISETP.GE.AND P0, PT, R0, UR8, PT ;  /* 0x0000000800007c0c */ /* 0x000fda000bf06270 */
[----:B------:R-:W-:Y:S05]  /*1b60*/  @P0 BRA `(.L_x_71) ;  /* 0x0000000000ac0947 */ /* 0x000fea0003800000 */
[----:B------:R-:W-:Y:S01]  /*1b70*/  IADD3 R0, PT, PT, R0, UR7, RZ ;  /* 0x0000000700007c10 */ /* 0x000fe2000fffe0ff */
[----:B012---:R-:W0:Y:S01]  /*1b80*/  MUFU.RCP64H R11, 2.14748262400000000000e+09 ;  /* 0x41dfffff000b7908 */ /* 0x007e220000001800 */
[----:B------:R-:W-:Y:S01]  /*1b90*/  IMAD.MOV.U32 R6, RZ, RZ, -0x800000 ;  /* 0xff800000ff067424 */ /* 0x000fe200078e00ff */
[----:B------:R-:W-:Y:S01]  /*1ba0*/  MOV R10, 0x1 ;  /* 0x00000001000a7802 */ /* 0x000fe20000000f00 */
        /* <DEDUP_REMOVED lines=34> */
.L_x_73:
[----:B------:R-:W-:Y:S05]  /*1dd0*/  BSYNC.RECONVERGENT B2 ;  /* 0x0000000000027941 */ /* 0x000fea0003800200 */
.L_x_72:
[----:B------:R-:W-:Y:S01]  /*1de0*/  MOV R10, 0x0 ;  /* 0x00000000000a7802 */ /* 0x000fe20000000f00 */
[----:B------:R-:W-:-:S06]  /*1df0*/  IMAD.MOV.U32 R11, RZ, RZ, 0x402e0000 ;  /* 0x402e0000ff0b7424 */ /* 0x000fcc00078e00ff */
[----:B------:R-:W-:-:S07]  /*1e00*/  DFMA R6, R6, R10, 25 ;  /* 0x403900000606742b */ /* 0x000fce000000000a */
[----:B------:R3:W-:Y:S04]  /*1e10*/  STG.E.64 desc[UR10][R8.64+0xc00], R6 ;  /* 0x000c000608007986 */ /* 0x0007e8000c101b0a */
.L_x_71:
[----:B------:R-:W-:Y:S05]  /*1e20*/  BSYNC.RECONVERGENT B1 ;  /* 0x0000000000017941 */ /* 0x000fea0003800200 */
.L_x_70:
[----:B------:R-:W-:Y:S05]  /*1e30*/  @P1 BRA `(.L_x_74) ;  /* 0xfffffff000ec1947 */ /* 0x000fea000383ffff */
.L_x_57:
[----:B------:R-:W-:-:S13]  /*1e40*/  ISETP.NE.AND P0, PT, RZ, UR13, PT ;  /* 0x0000000dff007c0c */ /* 0x000fda000bf05270 */
[----:B------:R-:W-:Y:S05]  /*1e50*/  @!P0 EXIT ;  /* 0x000000000000894d */ /* 0x000fea0003800000 */
[----:B------:R-:W4:Y:S01]  /*1e60*/  LDCU UR7, c[0x0][0x398] ;  /* 0x00007300ff0777ac */ /* 0x000f220008000800 */
[----:B------:R-:W5:Y:S01]  /*1e70*/  LDCU.64 UR4, c[0x0][0x390] ;  /* 0x00007200ff0477ac */ /* 0x000f620008000a00 */
[----:B----4-:R-:W-:Y:S01]  /*1e80*/  IMAD.U32 R0, RZ, RZ, UR7 ;  /* 0x00000007ff007e24 */ /* 0x010fe2000f8e00ff */
[----:B------:R-:W-:Y:S02]  /*1e90*/  UIADD3 UR7, UPT, UPT, -UR13, URZ, URZ ;  /* 0x000000ff0d077290 */ /* 0x000fe4000fffe1ff */
[----:B-----5:R-:W-:Y:S02]  /*1ea0*/  UIMAD.WIDE UR4, UR6, 0x8, UR4 ;  /* 0x00000008060478a5 */ /* 0x020fe4000f8e0204 */
[--C-:B0-----:R-:W-:Y:S01]  /*1eb0*/  IADD3 R5, PT, PT, R0, UR6, R3.reuse ;  /* 0x0000000600057c10 */ /* 0x101fe2000fffe003 */
[----:B------:R-:W-:-:S03]  /*1ec0*/  IMAD R3, R4, 0x80, R3 ;  /* 0x0000008004037824 */ /* 0x000fc600078e0203 */
[----:B------:R-:W-:-:S07]  /*1ed0*/  LEA R4, R4, R5, 0x7 ;  /* 0x0000000504047211 */ /* 0x000fce00078e38ff */
.L_x_79:
[----:B------:R-:W-:Y:S01]  /*1ee0*/  ISETP.GE.AND P0, PT, R3, UR8, PT ;  /* 0x0000000803007c0c */ /* 0x000fe2000bf06270 */
[----:B------:R-:W-:-:S12]  /*1ef0*/  BSSY.RECONVERGENT B1, `(.L_x_75) ;  /* 0x000002e000017945 */ /* 0x000fd80003800200 */
[----:B0-----:R-:W-:Y:S05]  /*1f00*/  @P0 BRA `(.L_x_76) ;  /* 0x0000000000b00947 */ /* 0x001fea0003800000 */
[C---:B------:R-:W-:Y:S01]  /*1f10*/  IMAD.HI.U32 R5, R4.reuse, 0x3, RZ ;  /* 0x0000000304057827 */ /* 0x040fe200078e00ff */
[----:B-123--:R-:W0:Y:S01]  /*1f20*/  MUFU.RCP64H R9, 2.14748262400000000000e+09 ;  /* 0x41dfffff00097908 */ /* 0x00ee220000001800 */
[----:B------:R-:W-:Y:S01]  /*1f30*/  MOV R8, 0x1 ;  /* 0x0000000100087802 */ /* 0x000fe20000000f00 */
[----:B------:R-:W-:Y:S01]  /*1f40*/  BSSY.RECONVERGENT B2, `(.L_x_77) ;  /* 0x0000022000027945 */ /* 0x000fe20003800200 */
[----:B------:R-:W-:Y:S02]  /*1f50*/  IMAD.IADD R0, R4, 0x1, -R5 ;  /* 0x0000000104007824 */ /* 0x000fe400078e0a05 */
[----:B------:R-:W-:Y:S02]  /*1f60*/  IMAD.MOV.U32 R6, RZ, RZ, -0x800000 ;  /* 0xff800000ff067424 */ /* 0x000fe400078e00ff */
        /* <DEDUP_REMOVED lines=31> */
.L_x_78:
[----:B------:R-:W-:Y:S05]  /*2160*/  BSYNC.RECONVERGENT B2 ;  /* 0x0000000000027941 */ /* 0x000fea0003800200 */
.L_x_77:
[----:B------:R-:W-:Y:S01]  /*2170*/  MOV R8, 0x0 ;  /* 0x0000000000087802 */ /* 0x000fe20000000f00 */
[----:B------:R-:W-:Y:S02]  /*2180*/  IMAD.MOV.U32 R9, RZ, RZ, 0x402e0000 ;  /* 0x402e0000ff097424 */ /* 0x000fe400078e00ff */
[----:B------:R-:W-:-:S04]  /*2190*/  IMAD.MOV.U32 R0, RZ, RZ, 0x8 ;  /* 0x00000008ff007424 */ /* 0x000fc800078e00ff */
[----:B------:R-:W-:Y:S01]  /*21a0*/  DFMA R6, R6, R8, 25 ;  /* 0x403900000606742b */ /* 0x000fe20000000008 */
[----:B------:R-:W-:-:S06]  /*21b0*/  IMAD.WIDE R8, R3, R0, UR4 ;  /* 0x0000000403087e25 */ /* 0x000fcc000f8e0200 */
[----:B------:R0:W-:Y:S04]  /*21c0*/  STG.E.64 desc[UR10][R8.64], R6 ;  /* 0x0000000608007986 */ /* 0x0001e8000c101b0a */
.L_x_76:
[----:B------:R-:W-:Y:S05]  /*21d0*/  BSYNC.RECONVERGENT B1 ;  /* 0x0000000000017941 */ /* 0x000fea0003800200 */
.L_x_75:
[----:B------:R-:W-:-:S06]  /*21e0*/  UIADD3 UR6, UPT, UPT, UR7, 0x1, URZ ;  /* 0x0000000107067890 */ /* 0x000fcc000fffe0ff */
[----:B------:R-:W-:-:S13]  /*21f0*/  ISETP.NE.AND P0, PT, RZ, UR6, PT ;  /* 0x00000006ff007c0c */ /* 0x000fda000bf05270 */
[----:B------:R-:W-:Y:S05]  /*2200*/  @!P0 EXIT ;  /* 0x000000000000894d */ /* 0x000fea0003800000 */
[----:B------:R-:W-:Y:S01]  /*2210*/  VIADD R3, R3, 0x80 ;  /* 0x0000008003037836 */ /* 0x000fe20000000000 */
[----:B------:R-:W-:Y:S01]  /*2220*/  IADD3 R4, PT, PT, R4, 0x80, RZ ;  /* 0x0000008004047810 */ /* 0x000fe20007ffe0ff */
[----:B------:R-:W-:Y:S01]  /*2230*/  UMOV UR7, UR6 ;  /* 0x0000000600077c82 */ /* 0x000fe20008000000 */
[----:B------:R-:W-:Y:S05]  /*2240*/  BRA `(.L_x_79) ;  /* 0xfffffffc00247947 */ /* 0x000fea000383ffff */
        .weak           $__internal_1_$__cuda_sm20_div_rn_f64_full
        .type           $__internal_1_$__cuda_sm20_div_rn_f64_full,@function
        .size           $__internal_1_$__cuda_sm20_div_rn_f64_full,(.L_x_90 - $__internal_1_$__cuda_sm20_div_rn_f64_full)
$__internal_1_$__cuda_sm20_div_rn_f64_full:
        /* <DEDUP_REMOVED lines=45> */
[----:B------:R-:W-:Y:S01]  /*2520*/  IMAD.IADD R0, R18, 0x1, -R19 ;  /* 0x0000000112007824 */ /* 0x000fe200078e0a13 */
[----:B------:R-:W-:-:S03]  /*2530*/  MOV R18, RZ ;  /* 0x000000ff00127202 */ /* 0x000fc60000000f00 */
[----:B------:R-:W-:-:S06]  /*2540*/  VIADD R19, R0, 0x7fe00000 ;  /* 0x7fe0000000137836 */ /* 0x000fcc0000000000 */
        /* <DEDUP_REMOVED lines=9> */
[----:B------:R-:W-:Y:S01]  /*25e0*/  IMAD.MOV R15, RZ, RZ, -R0 ;  /* 0x000000ffff0f7224 */ /* 0x000fe200078e0a00 */
[----:B------:R-:W-:Y:S01]  /*25f0*/  DMUL.RP R20, R26, R20 ;  /* 0x000000141a147228 */ /* 0x000fe20000008000 */
[----:B------:R-:W-:-:S06]  /*2600*/  IMAD.MOV.U32 R14, RZ, RZ, RZ ;  /* 0x000000ffff0e7224 */ /* 0x000fcc00078e00ff */
[----:B------:R-:W-:-:S06]  /*2610*/  DFMA R14, R22, -R14, R26 ;  /* 0x8000000e160e722b */ /* 0x000fcc000000001a */
[----:B------:R-:W-:-:S04]  /*2620*/  IADD3 R14, PT, PT, -R0, -0x43300000, RZ ;  /* 0xbcd00000000e7810 */ /* 0x000fc80007ffe1ff */
[----:B------:R-:W-:Y:S02]  /*2630*/  FSETP.NEU.AND P0, PT, |R15|, R14, PT ;  /* 0x0000000e0f00720b */ /* 0x000fe40003f0d200 */
[----:B------:R-:W-:Y:S02]  /*2640*/  LOP3.LUT R15, R21, R18, RZ, 0x3c, !PT ;  /* 0x00000012150f7212 */ /* 0x000fe400078e3cff */
[----:B------:R-:W-:Y:S02]  /*2650*/  FSEL R22, R20, R22, !P0 ;  /* 0x0000001614167208 */ /* 0x000fe40004000000 */
[----:B------:R-:W-:Y:S01]  /*2660*/  FSEL R23, R15, R23, !P0 ;  /* 0x000000170f177208 */ /* 0x000fe20004000000 */
[----:B------:R-:W-:Y:S06]  /*2670*/  BRA `(.L_x_82) ;  /* 0x0000000000547947 */ /* 0x000fec0003800000 */
.L_x_81:
[----:B------:R-:W-:-:S14]  /*2680*/  DSETP.NAN.AND P0, PT, R18, R18, PT ;  /* 0x000000121200722a */ /* 0x000fdc0003f08000 */
[----:B------:R-:W-:Y:S05]  /*2690*/  @P0 BRA `(.L_x_83) ;  /* 0x0000000000440947 */ /* 0x000fea0003800000 */
[----:B------:R-:W-:-:S14]  /*26a0*/  DSETP.NAN.AND P0, PT, R16, R16, PT ;  /* 0x000000101000722a */ /* 0x000fdc0003f08000 */
[----:B------:R-:W-:Y:S05]  /*26b0*/  @P0 BRA `(.L_x_84) ;  /* 0x0000000000300947 */ /* 0x000fea0003800000 */
[----:B------:R-:W-:Y:S01]  /*26c0*/  ISETP.NE.AND P0, PT, R31, R29, PT ;  /* 0x0000001d1f00720c */ /* 0x000fe20003f05270 */
[----:B------:R-:W-:Y:S01]  /*26d0*/  IMAD.MOV.U32 R23, RZ, RZ, -0x80000 ;  /* 0xfff80000ff177424 */ /* 0x000fe200078e00ff */
        /* <DEDUP_REMOVED lines=10> */
.L_x_84:
[----:B------:R-:W-:Y:S01]  /*2780*/  LOP3.LUT R23, R17, 0x80000, RZ, 0xfc, !PT ;  /* 0x0008000011177812 */ /* 0x000fe200078efcff */
[----:B------:R-:W-:Y:S01]  /*2790*/  IMAD.MOV.U32 R22, RZ, RZ, R16 ;  /* 0x000000ffff167224 */ /* 0x000fe200078e0010 */
[----:B------:R-:W-:Y:S06]  /*27a0*/  BRA `(.L_x_82) ;  /* 0x0000000000087947 */ /* 0x000fec0003800000 */
.L_x_83:
[----:B------:R-:W-:Y:S01]  /*27b0*/  LOP3.LUT R23, R19, 0x80000, RZ, 0xfc, !PT ;  /* 0x0008000013177812 */ /* 0x000fe200078efcff */
[----:B------:R-:W-:-:S07]  /*27c0*/  IMAD.MOV.U32 R22, RZ, RZ, R18 ;  /* 0x000000ffff167224 */ /* 0x000fce00078e0012 */
.L_x_82:
[----:B------:R-:W-:Y:S05]  /*27d0*/  BSYNC.RECONVERGENT B0 ;  /* 0x0000000000007941 */ /* 0x000fea0003800200 */
.L_x_80:
[----:B------:R-:W-:Y:S01]  /*27e0*/  IMAD.MOV.U32 R31, RZ, RZ, 0x0 ;  /* 0x00000000ff1f7424 */ /* 0x000fe200078e00ff */
[----:B------:R-:W-:-:S03]  /*27f0*/  MOV R2, R22 ;  /* 0x0000001600027202 */ /* 0x000fc60000000f00 */
[----:B------:R-:W-:Y:S05]  /*2800*/  RET.REL.NODEC R30 `(_ZN3cub18CUB_300001_SM_10006detail9transform16transform_kernelINS2_10policy_hubILb1EN4cuda3std3__45tupleIJN6thrust24THRUST_300001_SM_1000_NS17counting_iteratorIiNSA_11use_defaultESC_SC_EEEEEE10policy1000Ei3rngNSA_6detail15normal_iteratorINSA_10device_ptrIdEEEEJSD_EEEvT0_iT1_T2_DpNS2_10kernel_argIT3_EE) ;  /* 0xffffffd41efc7950 */ /* 0x000fea0003c3ffff */
.L_x_85:
        /* <DEDUP_REMOVED lines=15> */
.L_x_90:


//--------------------- .text._ZN3cub18CUB_300001_SM_10006detail8for_each13static_kernelINS2_12policy_hub_t12policy_500_tEmN6thrust24THRUST_300001_SM_1000_NS8cuda_cub20__uninitialized_fill7functorINS7_10device_ptrIdEEdEEEEvT0_T1_ --------------------------
	.section	.text._ZN3cub18CUB_300001_SM_10006detail8for_each13static_kernelINS2_12policy_hub_t12policy_500_tEmN6thrust24THRUST_300001_SM_1000_NS8cuda_cub20__uninitialized_fill7functorINS7_10device_ptrIdEEdEEEEvT0_T1_,"ax",@progbits
	.align	128
        .global         _ZN3cub18CUB_300001_SM_10006detail8for_each13static_kernelINS2_12policy_hub_t12policy_500_tEmN6thrust24THRUST_300001_SM_1000_NS8cuda_cub20__uninitialized_fill7functorINS7_10device_ptrIdEEdEEEEvT0_T1_
        .type           _ZN3cub18CUB_300001_SM_10006detail8for_each13static_kernelINS2_12policy_hub_t12policy_500_tEmN6thrust24THRUST_300001_SM_1000_NS8cuda_cub20__uninitialized_fill7functorINS7_10device_ptrIdEEdEEEEvT0_T1_,@function
        .size           _ZN3cub18CUB_300001_SM_10006detail8for_each13static_kernelINS2_12policy_hub_t12policy_500_tEmN6thrust24THRUST_300001_SM_1000_NS8cuda_cub20__uninitialized_fill7functorINS7_10device_ptrIdEEdEEEEvT0_T1_,(.L_x_93 - _ZN3cub18CUB_300001_SM_10006detail8for_each13static_kernelINS2_12policy_hub_t12policy_500_tEmN6thrust24THRUST_300001_SM_1000_NS8cuda_cub20__uninitialized_fill7functorINS7_10device_ptrIdEEdEEEEvT0_T1_)
        .other          _ZN3cub18CUB_300001_SM_10006detail8for_each13static_kernelINS2_12policy_hub_t12policy_500_tEmN6thrust24THRUST_300001_SM_1000_NS8cuda_cub20__uninitialized_fill7functorINS7_10device_ptrIdEEdEEEEvT0_T1_,@"STO_CUDA_ENTRY STV_DEFAULT"
_ZN3cub18CUB_300001_SM_10006detail8for_each13static_kernelINS2_12policy_hub_t12policy_500_tEmN6thrust24THRUST_300001_SM_1000_NS8cuda_cub20__uninitialized_fill7functorINS7_10device_ptrIdEEdEEEEvT0_T1_:
.text._ZN3cub18CUB_300001_SM_10006detail8for_each13static_kernelINS2_12policy_hub_t12policy_500_tEmN6thrust24THRUST_300001_SM_1000_NS8cuda_cub20__uninitialized_fill7functorINS7_10device_ptrIdEEdEEEEvT0_T1_:
[----:B------:R-:W-:Y:S08]  /*0000*/  LDC R1, c[0x0][0x37c] ;  /* 0x0000df00ff017b82 */ /* 0x000ff00000000800 */
[----:B------:R-:W0:Y:S01]  /*0010*/  S2UR UR4, SR_CTAID.X ;  /* 0x00000000000479c3 */ /* 0x000e220000002500 */
[----:B------:R-:W1:Y:S01]  /*0020*/  LDCU.64 UR6, c[0x0][0x380] ;  /* 0x00007000ff0677ac */ /* 0x000e620008000a00 */
[----:B------:R-:W2:Y:S01]  /*0030*/  LDCU.64 UR8, c[0x0][0x358] ;  /* 0x00006b00ff0877ac */ /* 0x000ea20008000a00 */
[----:B0-----:R-:W-:-:S04]  /*0040*/  UIMAD.WIDE.U32 UR4, UR4, 0x200, URZ ;  /* 0x00000200040478a5 */ /* 0x001fc8000f8e00ff */
[----:B-1----:R-:W-:-:S04]  /*0050*/  UIADD3 UR6, UP0, UPT, -UR4, UR6, URZ ;  /* 0x0000000604067290 */ /* 0x002fc8000ff1e1ff */
[----:B------:R-:W-:Y:S02]  /*0060*/  UIADD3.X UR7, UPT, UPT, ~UR5, UR7, URZ, UP0, !UPT ;  /* 0x0000000705077290 */ /* 0x000fe400087fe5ff */
[----:B------:R-:W-:-:S04]  /*0070*/  UISETP.GE.U32.AND UP0, UPT, UR6, 0x200, UPT ;  /* 0x000002000600788c */ /* 0x000fc8000bf06070 */
[----:B------:R-:W-:-:S09]  /*0080*/  UISETP.GE.U32.AND.EX UP0, UPT, UR7, URZ, UPT, UP0 ;  /* 0x000000ff0700728c */ /* 0x000fd2000bf06100 */
[----:B--2---:R-:W-:Y:S05]  /*0090*/  BRA.U !UP0, `(.L_x_86) ;  /* 0x0000000108287547 */ /* 0x004fea000b800000 */
[----:B------:R-:W0:Y:S01]  /*00a0*/  S2R R0, SR_TID.X ;  /* 0x0000000000007919 */ /* 0x000e220000002100 */
[----:B------:R-:W1:Y:S01]  /*00b0*/  LDCU.64 UR6, c[0x0][0x388] ;  /* 0x00007100ff0677ac */ /* 0x000e620008000a00 */
[----:B------:R-:W2:Y:S01]  /*00c0*/  LDC.64 R4, c[0x0][0x390] ;  /* 0x0000e400ff047b82 */ /* 0x000ea20000000a00 */
[----:B0-----:R-:W-:-:S05]  /*00d0*/  IADD3 R0, P0, PT, R0, UR4, RZ ;  /* 0x0000000400007c10 */ /* 0x001fca000ff1e0ff */
[----:B------:R-:W-:Y:S01]  /*00e0*/  IMAD.X R3, RZ, RZ, UR5, P0 ;  /* 0x00000005ff037e24 */ /* 0x000fe200080e06ff */
[----:B-1----:R-:W-:-:S04]  /*00f0*/  LEA R2, P0, R0, UR6, 0x3 ;  /* 0x0000000600027c11 */ /* 0x002fc8000f8018ff */
[----:B------:R-:W-:-:S05]  /*0100*/  LEA.HI.X R3, R0, UR7, R3, 0x3, P0 ;  /* 0x0000000700037c11 */ /* 0x000fca00080f1c03 */
[----:B--2---:R-:W-:Y:S04]  /*0110*/  STG.E.64 desc[UR8][R2.64], R4 ;  /* 0x0000000402007986 */ /* 0x004fe8000c101b08 */
[----:B------:R-:W-:Y:S01]  /*0120*/  STG.E.64 desc[UR8][R2.64+0x800], R4 ;  /* 0x0008000402007986 */ /* 0x000fe2000c101b08 */
[----:B------:R-:W-:Y:S05]  /*0130*/  EXIT ;  /* 0x000000000000794d */ /* 0x000fea0003800000 */
.L_x_86:
[----:B------:R-:W0:Y:S01]  /*0140*/  S2R R0, SR_TID.X ;  /* 0x0000000000007919 */ /* 0x000e220000002100 */
[----:B------:R-:W-:Y:S01]  /*0150*/  IMAD.U32 R2, RZ, RZ, UR7 ;  /* 0x00000007ff027e24 */ /* 0x000fe2000f8e00ff */
[----:B------:R-:W1:Y:S01]  /*0160*/  LDCU.64 UR10, c[0x0][0x388] ;  /* 0x00007100ff0a77ac */ /* 0x000e620008000a00 */
[----:B------:R-:W-:Y:S01]  /*0170*/  IMAD.U32 R6, RZ, RZ, UR7 ;  /* 0x00000007ff067e24 */ /* 0x000fe2000f8e00ff */
[----:B0-----:R-:W-:-:S04]  /*0180*/  ISETP.LT.U32.AND P0, PT, R0, UR6, PT ;  /* 0x0000000600007c0c */ /* 0x001fc8000bf01070 */
[----:B------:R-:W-:Y:S01]  /*0190*/  ISETP.GT.U32.AND.EX P0, PT, R2, RZ, PT, P0 ;  /* 0x000000ff0200720c */ /* 0x000fe20003f04100 */
[C---:B------:R-:W-:Y:S01]  /*01a0*/  VIADD R2, R0.reuse, 0x100 ;  /* 0x0000010000027836 */ /* 0x040fe20000000000 */
[----:B------:R-:W-:-:S04]  /*01b0*/  IADD3 R0, P2, PT, R0, UR4, RZ ;  /* 0x0000000400007c10 */ /* 0x000fc8000ff5e0ff */
[----:B------:R-:W-:Y:S01]  /*01c0*/  ISETP.LT.U32.AND P1, PT, R2, UR6, PT ;  /* 0x0000000602007c0c */ /* 0x000fe2000bf21070 */
[----:B------:R-:W-:Y:S01]  /*01d0*/  IMAD.X R3, RZ, RZ, UR5, P2 ;  /* 0x00000005ff037e24 */ /* 0x000fe200090e06ff */
[----:B-1----:R-:W-:Y:S02]  /*01e0*/  LEA R2, P2, R0, UR10, 0x3 ;  /* 0x0000000a00027c11 */ /* 0x002fe4000f8418ff */
[----:B------:R-:W-:Y:S02]  /*01f0*/  ISETP.GT.U32.AND.EX P1, PT, R6, RZ, PT, P1 ;  /* 0x000000ff0600720c */ /* 0x000fe40003f24110 */
[----:B------:R-:W-:Y:S01]  /*0200*/  LEA.HI.X R3, R0, UR11, R3, 0x3, P2 ;  /* 0x0000000b00037c11 */ /* 0x000fe200090f1c03 */
[----:B------:R-:W0:Y:S04]  /*0210*/  @P0 LDC.64 R4, c[0x0][0x390] ;  /* 0x0000e400ff040b82 */ /* 0x000e280000000a00 */
[----:B0-----:R0:W-:Y:S06]  /*0220*/  @P0 STG.E.64 desc[UR8][R2.64], R4 ;  /* 0x0000000402000986 */ /* 0x0011ec000c101b08 */
[----:B------:R-:W-:Y:S05]  /*0230*/  @!P1 EXIT ;  /* 0x000000000000994d */ /* 0x000fea0003800000 */
[----:B0-----:R-:W0:Y:S02]  /*0240*/  LDC.64 R4, c[0x0][0x390] ;  /* 0x0000e400ff047b82 */ /* 0x001e240000000a00 */
[----:B0-----:R-:W-:Y:S01]  /*0250*/  STG.E.64 desc[UR8][R2.64+0x800], R4 ;  /* 0x0008000402007986 */ /* 0x001fe2000c101b08 */
[----:B------:R-:W-:Y:S05]  /*0260*/  EXIT ;  /* 0x000000000000794d */ /* 0x000fea0003800000 */
.L_x_87:
        /* <DEDUP_REMOVED lines=9> */
.L_x_93:


//--------------------- .text._ZN3cub18CUB_300001_SM_10006detail11EmptyKernelIvEEvv --------------------------
	.section	.text._ZN3cub18CUB_300001_SM_10006detail11EmptyKernelIvEEvv,"ax",@progbits
	.align	128
        .global         _ZN3cub18CUB_300001_SM_10006detail11EmptyKernelIvEEvv
        .type           _ZN3cub18CUB_300001_SM_10006detail11EmptyKernelIvEEvv,@function
        .size           _ZN3cub18CUB_300001_SM_10006detail11EmptyKernelIvEEvv,(.L_x_94 - _ZN3cub18CUB_300001_SM_10006detail11EmptyKernelIvEEvv)
        .other          _ZN3cub18CUB_300001_SM_10006detail11EmptyKernelIvEEvv,@"STO_CUDA_ENTRY STV_DEFAULT"
_ZN3cub18CUB_300001_SM_10006detail11EmptyKernelIvEEvv:
.text._ZN3cub18CUB_300001_SM_10006detail11EmptyKernelIvEEvv:
[----:B------:R-:W-:Y:S01]  /*0000*/  LDC R1, c[0x0][0x37c] ;  /* 0x0000df00ff017b82 */ /* 0x000fe20000000800 */
[----:B------:R-:W-:Y:S05]  /*0010*/  EXIT ;  /* 0x000000000000794d */ /* 0x000fea0003800000 */
.L_x_88:
        /* <DEDUP_REMOVED lines=14> */
.L_x_94:


//--------------------- .nv.shared.reserved.0     --------------------------
	.section	.nv.shared.reserved.0,"aw",@nobits
	.weak		__nv_reservedSMEM_offset_0_alias
	.size		__nv_reservedSMEM_offset_0_alias, 0, 64
	.other		__nv_reservedSMEM_offset_0_alias,@"STO_CUDA_RESERVED_SHARED STV_DEFAULT"
__nv_reservedSMEM_offset_0_alias:
	.zero		0
	.zero		64


//--------------------- .nv.global                --------------------------
	.section	.nv.global,"aw",@nobits
.nv.global:
	.type		_ZN30_INTERNAL_f53c335c_4_k_cu_main6thrust24THRUST_300001_SM_1000_NS3seqE,@object
	.size		_ZN30_INTERNAL_f53c335c_4_k_cu_main6thrust24THRUST_300001_SM_1000_NS3seqE,(_ZN30_INTERNAL_f53c335c_4_k_cu_main4cuda3std3__48in_placeE - _ZN30_INTERNAL_f53c335c_4_k_cu_main6thrust24THRUST_300001_SM_1000_NS3seqE)
_ZN30_INTERNAL_f53c335c_4_k_cu_main6thrust24THRUST_300001_SM_1000_NS3seqE:
	.zero		1
	.type		_ZN30_INTERNAL_f53c335c_4_k_cu_main4cuda3std3__48in_placeE,@object
	.size		_ZN30_INTERNAL_f53c335c_4_k_cu_main4cuda3std3__48in_placeE,(_ZN30_INTERNAL_f53c335c_4_k_cu_main4cuda3std6ranges3__45__cpo4sizeE - _ZN30_INTERNAL_f53c335c_4_k_cu_main4cuda3std3__48in_placeE)
_ZN30_INTERNAL_f53c335c_4_k_cu_main4cuda3std3__48in_placeE:
	.zero		1
	.type		_ZN30_INTERNAL_f53c335c_4_k_cu_main4cuda3std6ranges3__45__cpo4sizeE,@object
	.size		_ZN30_INTERNAL_f53c335c_4_k_cu_main4cuda3std6ranges3__45__cpo4sizeE,(_ZN30_INTERNAL_f53c335c_4_k_cu_main6thrust24THRUST_300001_SM_1000_NS12placeholders2_3E - _ZN30_INTERNAL_f53c335c_4_k_cu_main4cuda3std6ranges3__45__cpo4sizeE)
_ZN30_INTERNAL_f53c335c_4_k_cu_main4cuda3std6ranges3__45__cpo4sizeE:
	.zero		1
	.type		_ZN30_INTERNAL_f53c335c_4_k_cu_main6thrust24THRUST_300001_SM_1000_NS12placeholders2_3E,@object
	.size		_ZN30_INTERNAL_f53c335c_4_k_cu_main6thrust24THRUST_300001_SM_1000_NS12placeholders2_3E,(_ZN30_INTERNAL_f53c335c_4_k_cu_main4cuda3std3__45__cpo6cbeginE - _ZN30_INTERNAL_f53c335c_4_k_cu_main6thrust24THRUST_300001_SM_1000_NS12placeholders2_3E)
_ZN30_INTERNAL_f53c335c_4_k_cu_main6thrust24THRUST_300001_SM_1000_NS12placeholders2_3E:
	.zero		1
	.type		_ZN30_INTERNAL_f53c335c_4_k_cu_main4cuda3std3__45__cpo6cbeginE,@object
	.size		_ZN30_INTERNAL_f53c335c_4_k_cu_main4cuda3std3__45__cpo6cbeginE,(_ZN30_INTERNAL_f53c335c_4_k_cu_main4cuda3std6ranges3__45__cpo6cbeginE - _ZN30_INTERNAL_f53c335c_4_k_cu_main4cuda3std3__45__cpo6cbeginE)
_ZN30_INTERNAL_f53c335c_4_k_cu_main4cuda3std3__45__cpo6cbeginE:
	.zero		1
	.type		_ZN30_INTERNAL_f53c335c_4_k_cu_main4cuda3std6ranges3__45__cpo6cbeginE,@object
	.size		_ZN30_INTERNAL_f53c335c_4_k_cu_main4cuda3std6ranges3__45__cpo6cbeginE,(_ZN30_INTERNAL_f53c335c_4_k_cu_main6thrust24THRUST_300001_SM_1000_NS12placeholders2_7E - _ZN30_INTERNAL_f53c335c_4_k_cu_main4cuda3std6ranges3__45__cpo6cbeginE)
_ZN30_INTERNAL_f53c335c_4_k_cu_main4cuda3std6ranges3__45__cpo6cbeginE:
	.zero		1
	.type		_ZN30_INTERNAL_f53c335c_4_k_cu_main6thrust24THRUST_300001_SM_1000_NS12placeholders2_7E,@object
	.size		_ZN30_INTERNAL_f53c335c_4_k_cu_main6thrust24THRUST_300001_SM_1000_NS12placeholders2_7E,(_ZN30_INTERNAL_f53c335c_4_k_cu_main4cuda3std3__45__cpo7crbeginE - _ZN30_INTERNAL_f53c335c_4_k_cu_main6thrust24THRUST_300001_SM_1000_NS12placeholders2_7E)
_ZN30_INTERNAL_f53c335c_4_k_cu_main6thrust24THRUST_300001_SM_1000_NS12placeholders2_7E:
	.zero		1
	.type		_ZN30_INTERNAL_f53c335c_4_k_cu_main4cuda3std3__45__cpo7crbeginE,@object
	.size		_ZN30_INTERNAL_f53c335c_4_k_cu_main4cuda3std3__45__cpo7crbeginE,(_ZN30_INTERNAL_f53c335c_4_k_cu_main4cuda3std6ranges3__45__cpo4nextE - _ZN30_INTERNAL_f53c335c_4_k_cu_main4cuda3std3__45__cpo7crbeginE)
_ZN30_INTERNAL_f53c335c_4_k_cu_main4cuda3std3__45__cpo7crbeginE:
	.zero		1
	.type		_ZN30_INTERNAL_f53c335c_4_k_cu_main4cuda3std6ranges3__45__cpo4nextE,@object
	.size		_ZN30_INTERNAL_f53c335c_4_k_cu_main4cuda3std6ranges3__45__cpo4nextE,(_ZN30_INTERNAL_f53c335c_4_k_cu_main4cuda3std6ranges3__45__cpo4swapE - _ZN30_INTERNAL_f53c335c_4_k_cu_main4cuda3std6ranges3__45__cpo4nextE)
_ZN30_INTERNAL_f53c335c_4_k_cu_main4cuda3std6ranges3__45__cpo4nextE:
	.zero		1
	.type		_ZN30_INTERNAL_f53c335c_4_k_cu_main4cuda3std6ranges3__45__cpo4swapE,@object
	.size		_ZN30_INTERNAL_f53c335c_4_k_cu_main4cuda3std6ranges3__45__cpo4swapE,(_ZN30_INTERNAL_f53c335c_4_k_cu_main6thrust24THRUST_300001_SM_1000_NS8cuda_cub10par_nosyncE - _ZN30_INTERNAL_f53c335c_4_k_cu_main4cuda3std6ranges3__45__cpo4swapE)
_ZN30_INTERNAL_f53c335c_4_k_cu_main4cuda3std6ranges3__45__cpo4swapE:
	.zero		1
	.type		_ZN30_INTERNAL_f53c335c_4_k_cu_main6thrust24THRUST_300001_SM_1000_NS8cuda_cub10par_nosyncE,@object
	.size		_ZN30_INTERNAL_f53c335c_4_k_cu_main6thrust24THRUST_300001_SM_1000_NS8cuda_cub10par_nosyncE,(_ZN30_INTERNAL_f53c335c_4_k_cu_main6thrust24THRUST_300001_SM_1000_NS12placeholders2_9E - _ZN30_INTERNAL_f53c335c_4_k_cu_main6thrust24THRUST_300001_SM_1000_NS8cuda_cub10par_nosyncE)
_ZN30_INTERNAL_f53c335c_4_k_cu_main6thrust24THRUST_300001_SM_1000_NS8cuda_cub10par_nosyncE:
	.zero		1
	.type		_ZN30_INTERNAL_f53c335c_4_k_cu_main6thrust24THRUST_300001_SM_1000_NS12placeholders2_9E,@object
	.size		_ZN30_INTERNAL_f53c335c_4_k_cu_main6thrust24THRUST_300001_SM_1000_NS12placeholders2_9E,(_ZN30_INTERNAL_f53c335c_4_k_cu_main4cuda3std3__432_GLOBAL__N__f53c335c_4_k_cu_main6ignoreE - _ZN30_INTERNAL_f53c335c_4_k_cu_main6thrust24THRUST_300001_SM_1000_NS12placeholders2_9E)
_ZN30_INTERNAL_f53c335c_4_k_cu_main6thrust24THRUST_300001_SM_1000_NS12placeholders2_9E:
	.zero		1
	.type		_ZN30_INTERNAL_f53c335c_4_k_cu_main4cuda3std3__432_GLOBAL__N__f53c335c_4_k_cu_main6ignoreE,@object
	.size		_ZN30_INTERNAL_f53c335c_4_k_cu_main4cuda3std3__432_GLOBAL__N__f53c335c_4_k_cu_main6ignoreE,(_ZN30_INTERNAL_f53c335c_4_k_cu_main4cuda3std6ranges3__45__cpo4dataE - _ZN30_INTERNAL_f53c335c_4_k_cu_main4cuda3std3__432_GLOBAL__N__f53c335c_4_k_cu_main6ignoreE)
_ZN30_INTERNAL_f53c335c_4_k_cu_main4cuda3std3__432_GLOBAL__N__f53c335c_4_k_cu_main6ignoreE:
	.zero		1
	.type		_ZN30_INTERNAL_f53c335c_4_k_cu_main4cuda3std6ranges3__45__cpo4dataE,@object
	.size		_ZN30_INTERNAL_f53c335c_4_k_cu_main4cuda3std6ranges3__45__cpo4dataE,(_ZN30_INTERNAL_f53c335c_4_k_cu_main6thrust24THRUST_300001_SM_1000_NS12placeholders2_1E - _ZN30_INTERNAL_f53c335c_4_k_cu_main4cuda3std6ranges3__45__cpo4dataE)
_ZN30_INTERNAL_f53c335c_4_k_cu_main4cuda3std6ranges3__45__cpo4dataE:
	.zero		1
	.type		_ZN30_INTERNAL_f53c335c_4_k_cu_main6thrust24THRUST_300001_SM_1000_NS12placeholders2_1E,@object
	.size		_ZN30_INTERNAL_f53c335c_4_k_cu_main6thrust24THRUST_300001_SM_1000_NS12placeholders2_1E,(_ZN30_INTERNAL_f53c335c_4_k_cu_main4cuda3std3__45__cpo5beginE - _ZN30_INTERNAL_f53c335c_4_k_cu_main6thrust24THRUST_300001_SM_1000_NS12placeholders2_1E)
_ZN30_INTERNAL_f53c335c_4_k_cu_main6thrust24THRUST_300001_SM_1000_NS12placeholders2_1E:
	.zero		1
	.type		_ZN30_INTERNAL_f53c335c_4_k_cu_main4cuda3std3__45__cpo5beginE,@object
	.size		_ZN30_INTERNAL_f53c335c_4_k_cu_main4cuda3std3__45__cpo5beginE,(_ZN30_INTERNAL_f53c335c_4_k_cu_main4cuda3std6ranges3__45__cpo5beginE - _ZN30_INTERNAL_f53c335c_4_k_cu_main4cuda3std3__45__cpo5beginE)
_ZN30_INTERNAL_f53c335c_4_k_cu_main4cuda3std3__45__cpo5beginE:
	.zero		1
	.type		_ZN30_INTERNAL_f53c335c_4_k_cu_main4cuda3std6ranges3__45__cpo5beginE,@object
	.size		_ZN30_INTERNAL_f53c335c_4_k_cu_main4cuda3std6ranges3__45__cpo5beginE,(_ZN30_INTERNAL_f53c335c_4_k_cu_main6thrust24THRUST_300001_SM_1000_NS12placeholders2_5E - _ZN30_INTERNAL_f53c335c_4_k_cu_main4cuda3std6ranges3__45__cpo5beginE)
_ZN30_INTERNAL_f53c335c_4_k_cu_main4cuda3std6ranges3__45__cpo5beginE:
	.zero		1
	.type		_ZN30_INTERNAL_f53c335c_4_k_cu_main6thrust24THRUST_300001_SM_1000_NS12placeholders2_5E,@object
	.size		_ZN30_INTERNAL_f53c335c_4_k_cu_main6thrust24THRUST_300001_SM_1000_NS12placeholders2_5E,(_ZN30_INTERNAL_f53c335c_4_k_cu_main4cuda3std3__45__cpo6rbeginE - _ZN30_INTERNAL_f53c335c_4_k_cu_main6thrust24THRUST_300001_SM_1000_NS12placeholders2_5E)
_ZN30_INTERNAL_f53c335c_4_k_cu_main6thrust24THRUST_300001_SM_1000_NS12placeholders2_5E:
	.zero		1
	.type		_ZN30_INTERNAL_f53c335c_4_k_cu_main4cuda3std3__45__cpo6rbeginE,@object
	.size		_ZN30_INTERNAL_f53c335c_4_k_cu_main4cuda3std3__45__cpo6rbeginE,(_ZN30_INTERNAL_f53c335c_4_k_cu_main4cuda3std6ranges3__45__cpo7advanceE - _ZN30_INTERNAL_f53c335c_4_k_cu_main4cuda3std3__45__cpo6rbeginE)
_ZN30_INTERNAL_f53c335c_4_k_cu_main4cuda3std3__45__cpo6rbeginE:
	.zero		1
	.type		_ZN30_INTERNAL_f53c335c_4_k_cu_main4cuda3std6ranges3__45__cpo7advanceE,@object
	.size		_ZN30_INTERNAL_f53c335c_4_k_cu_main4cuda3std6ranges3__45__cpo7advanceE,(_ZN30_INTERNAL_f53c335c_4_k_cu_main4cuda3std3__47nulloptE - _ZN30_INTERNAL_f53c335c_4_k_cu_main4cuda3std6ranges3__45__cpo7advanceE)
_ZN30_INTERNAL_f53c335c_4_k_cu_main4cuda3std6ranges3__45__cpo7advanceE:
	.zero		1
	.type		_ZN30_INTERNAL_f53c335c_4_k_cu_main4cuda3std3__47nulloptE,@object
	.size		_ZN30_INTERNAL_f53c335c_4_k_cu_main4cuda3std3__47nulloptE,(_ZN30_INTERNAL_f53c335c_4_k_cu_main4cuda3std6ranges3__45__cpo8distanceE - _ZN30_INTERNAL_f53c335c_4_k_cu_main4cuda3std3__47nulloptE)
_ZN30_INTERNAL_f53c335c_4_k_cu_main4cuda3std3__47nulloptE:
	.zero		1
	.type		_ZN30_INTERNAL_f53c335c_4_k_cu_main4cuda3std6ranges3__45__cpo8distanceE,@object
	.size		_ZN30_INTERNAL_f53c335c_4_k_cu_main4cuda3std6ranges3__45__cpo8distanceE,(_ZN30_INTERNAL_f53c335c_4_k_cu_main6thrust24THRUST_300001_SM_1000_NS12placeholders3_10E - _ZN30_INTERNAL_f53c335c_4_k_cu_main4cuda3std6ranges3__45__cpo8distanceE)
_ZN30_INTERNAL_f53c335c_4_k_cu_main4cuda3std6ranges3__45__cpo8distanceE:
	.zero		1
	.type		_ZN30_INTERNAL_f53c335c_4_k_cu_main6thrust24THRUST_300001_SM_1000_NS12placeholders3_10E,@object
	.size		_ZN30_INTERNAL_f53c335c_4_k_cu_main6thrust24THRUST_300001_SM_1000_NS12placeholders3_10E,(_ZN30_INTERNAL_f53c335c_4_k_cu_main4cuda3std3__419piecewise_constructE - _ZN30_INTERNAL_f53c335c_4_k_cu_main6thrust24THRUST_300001_SM_1000_NS12placeholders3_10E)
_ZN30_INTERNAL_f53c335c_4_k_cu_main6thrust24THRUST_300001_SM_1000_NS12placeholders3_10E:
	.zero		1
	.type		_ZN30_INTERNAL_f53c335c_4_k_cu_main4cuda3std3__419piecewise_constructE,@object
	.size		_ZN30_INTERNAL_f53c335c_4_k_cu_main4cuda3std3__419piecewise_constructE,(_ZN30_INTERNAL_f53c335c_4_k_cu_main4cuda3std6ranges3__45__cpo5cdataE - _ZN30_INTERNAL_f53c335c_4_k_cu_main4cuda3std3__419piecewise_constructE)
_ZN30_INTERNAL_f53c335c_4_k_cu_main4cuda3std3__419piecewise_constructE:
	.zero		1
	.type		_ZN30_INTERNAL_f53c335c_4_k_cu_main4cuda3std6ranges3__45__cpo5cdataE,@object
	.size		_ZN30_INTERNAL_f53c335c_4_k_cu_main4cuda3std6ranges3__45__cpo5cdataE,(_ZN30_INTERNAL_f53c335c_4_k_cu_main6thrust24THRUST_300001_SM_1000_NS12placeholders2_2E - _ZN30_INTERNAL_f53c335c_4_k_cu_main4cuda3std6ranges3__45__cpo5cdataE)
_ZN30_INTERNAL_f53c335c_4_k_cu_main4cuda3std6ranges3__45__cpo5cdataE:
	.zero		1
	.type		_ZN30_INTERNAL_f53c335c_4_k_cu_main6thrust24THRUST_300001_SM_1000_NS12placeholders2_2E,@object
	.size		_ZN30_INTERNAL_f53c335c_4_k_cu_main6thrust24THRUST_300001_SM_1000_NS12placeholders2_2E,(_ZN30_INTERNAL_f53c335c_4_k_cu_main4cuda3std3__45__cpo3endE - _ZN30_INTERNAL_f53c335c_4_k_cu_main6thrust24THRUST_300001_SM_1000_NS12placeholders2_2E)
_ZN30_INTERNAL_f53c335c_4_k_cu_main6thrust24THRUST_300001_SM_1000_NS12placeholders2_2E:
	.zero		1
	.type		_ZN30_INTERNAL_f53c335c_4_k_cu_main4cuda3std3__45__cpo3endE,@object
	.size		_ZN30_INTERNAL_f53c335c_4_k_cu_main4cuda3std3__45__cpo3endE,(_ZN30_INTERNAL_f53c335c_4_k_cu_main4cuda3std6ranges3__45__cpo3endE - _ZN30_INTERNAL_f53c335c_4_k_cu_main4cuda3std3__45__cpo3endE)
_ZN30_INTERNAL_f53c335c_4_k_cu_main4cuda3std3__45__cpo3endE:
	.zero		1
	.type		_ZN30_INTERNAL_f53c335c_4_k_cu_main4cuda3std6ranges3__45__cpo3endE,@object
	.size		_ZN30_INTERNAL_f53c335c_4_k_cu_main4cuda3std6ranges3__45__cpo3endE,(_ZN30_INTERNAL_f53c335c_4_k_cu_main6thrust24THRUST_300001_SM_1000_NS12placeholders2_6E - _ZN30_INTERNAL_f53c335c_4_k_cu_main4cuda3std6ranges3__45__cpo3endE)
_ZN30_INTERNAL_f53c335c_4_k_cu_main4cuda3std6ranges3__45__cpo3endE:
	.zero		1
	.type		_ZN30_INTERNAL_f53c335c_4_k_cu_main6thrust24THRUST_300001_SM_1000_NS12placeholders2_6E,@object
	.size		_ZN30_INTERNAL_f53c335c_4_k_cu_main6thrust24THRUST_300001_SM_1000_NS12placeholders2_6E,(_ZN30_INTERNAL_f53c335c_4_k_cu_main4cuda3std3__45__cpo4rendE - _ZN30_INTERNAL_f53c335c_4_k_cu_main6thrust24THRUST_300001_SM_1000_NS12placeholders2_6E)
_ZN30_INTERNAL_f53c335c_4_k_cu_main6thrust24THRUST_300001_SM_1000_NS12placeholders2_6E:
	.zero		1
	.type		_ZN30_INTERNAL_f53c335c_4_k_cu_main4cuda3std3__45__cpo4rendE,@object
	.size		_ZN30_INTERNAL_f53c335c_4_k_cu_main4cuda3std3__45__cpo4rendE,(_ZN30_INTERNAL_f53c335c_4_k_cu_main4cuda3std6ranges3__45__cpo9iter_swapE - _ZN30_INTERNAL_f53c335c_4_k_cu_main4cuda3std3__45__cpo4rendE)
_ZN30_INTERNAL_f53c335c_4_k_cu_main4cuda3std3__45__cpo4rendE:
	.zero		1
	.type		_ZN30_INTERNAL_f53c335c_4_k_cu_main4cuda3std6ranges3__45__cpo9iter_swapE,@object
	.size		_ZN30_INTERNAL_f53c335c_4_k_cu_main4cuda3std6ranges3__45__cpo9iter_swapE,(_ZN30_INTERNAL_f53c335c_4_k_cu_main4cuda3std3__48unexpectE - _ZN30_INTERNAL_f53c335c_4_k_cu_main4cuda3std6ranges3__45__cpo9iter_swapE)
_ZN30_INTERNAL_f53c335c_4_k_cu_main4cuda3std6ranges3__45__cpo9iter_swapE:
	.zero		1
	.type		_ZN30_INTERNAL_f53c335c_4_k_cu_main4cuda3std3__48unexpectE,@object
	.size		_ZN30_INTERNAL_f53c335c_4_k_cu_main4cuda3std3__48unexpectE,(_ZN30_INTERNAL_f53c335c_4_k_cu_main6thrust24THRUST_300001_SM_1000_NS8cuda_cub3parE - _ZN30_INTERNAL_f53c335c_4_k_cu_main4cuda3std3__48unexpectE)
_ZN30_INTERNAL_f53c335c_4_k_cu_main4cuda3std3__48unexpectE:
	.zero		1
	.type		_ZN30_INTERNAL_f53c335c_4_k_cu_main6thrust24THRUST_300001_SM_1000_NS8cuda_cub3parE,@object
	.size		_ZN30_INTERNAL_f53c335c_4_k_cu_main6thrust24THRUST_300001_SM_1000_NS8cuda_cub3parE,(_ZN30_INTERNAL_f53c335c_4_k_cu_main6thrust24THRUST_300001_SM_1000_NS12placeholders2_4E - _ZN30_INTERNAL_f53c335c_4_k_cu_main6thrust24THRUST_300001_SM_1000_NS8cuda_cub3parE)
_ZN30_INTERNAL_f53c335c_4_k_cu_main6thrust24THRUST_300001_SM_1000_NS8cuda_cub3parE:
	.zero		1
	.type		_ZN30_INTERNAL_f53c335c_4_k_cu_main6thrust24THRUST_300001_SM_1000_NS12placeholders2_4E,@object
	.size		_ZN30_INTERNAL_f53c335c_4_k_cu_main6thrust24THRUST_300001_SM_1000_NS12placeholders2_4E,(_ZN30_INTERNAL_f53c335c_4_k_cu_main4cuda3std3__45__cpo4cendE - _ZN30_INTERNAL_f53c335c_4_k_cu_main6thrust24THRUST_300001_SM_1000_NS12placeholders2_4E)
_ZN30_INTERNAL_f53c335c_4_k_cu_main6thrust24THRUST_300001_SM_1000_NS12placeholders2_4E:
	.zero		1
	.type		_ZN30_INTERNAL_f53c335c_4_k_cu_main4cuda3std3__45__cpo4cendE,@object
	.size		_ZN30_INTERNAL_f53c335c_4_k_cu_main4cuda3std3__45__cpo4cendE,(_ZN30_INTERNAL_f53c335c_4_k_cu_main4cuda3std6ranges3__45__cpo4cendE - _ZN30_INTERNAL_f53c335c_4_k_cu_main4cuda3std3__45__cpo4cendE)
_ZN30_INTERNAL_f53c335c_4_k_cu_main4cuda3std3__45__cpo4cendE:
	.zero		1
	.type		_ZN30_INTERNAL_f53c335c_4_k_cu_main4cuda3std6ranges3__45__cpo4cendE,@object
	.size		_ZN30_INTERNAL_f53c335c_4_k_cu_main4cuda3std6ranges3__45__cpo4cendE,(_ZN30_INTERNAL_f53c335c_4_k_cu_main4cuda3std3__420unreachable_sentinelE - _ZN30_INTERNAL_f53c335c_4_k_cu_main4cuda3std6ranges3__45__cpo4cendE)
_ZN30_INTERNAL_f53c335c_4_k_cu_main4cuda3std6ranges3__45__cpo4cendE:
	.zero		1
	.type		_ZN30_INTERNAL_f53c335c_4_k_cu_main4cuda3std3__420unreachable_sentinelE,@object
	.size		_ZN30_INTERNAL_f53c335c_4_k_cu_main4cuda3std3__420unreachable_sentinelE,(_ZN30_INTERNAL_f53c335c_4_k_cu_main4cuda3std6ranges3__45__cpo5ssizeE - _ZN30_INTERNAL_f53c335c_4_k_cu_main4cuda3std3__420unreachable_sentinelE)
_ZN30_INTERNAL_f53c335c_4_k_cu_main4cuda3std3__420unreachable_sentinelE:
	.zero		1
	.type		_ZN30_INTERNAL_f53c335c_4_k_cu_main4cuda3std6ranges3__45__cpo5ssizeE,@object
	.size		_ZN30_INTERNAL_f53c335c_4_k_cu_main4cuda3std6ranges3__45__cpo5ssizeE,(_ZN30_INTERNAL_f53c335c_4_k_cu_main6thrust24THRUST_300001_SM_1000_NS12placeholders2_8E - _ZN30_INTERNAL_f53c335c_4_k_cu_main4cuda3std6ranges3__45__cpo5ssizeE)
_ZN30_INTERNAL_f53c335c_4_k_cu_main4cuda3std6ranges3__45__cpo5ssizeE:
	.zero		1
	.type		_ZN30_INTERNAL_f53c335c_4_k_cu_main6thrust24THRUST_300001_SM_1000_NS12placeholders2_8E,@object
	.size		_ZN30_INTERNAL_f53c335c_4_k_cu_main6thrust24THRUST_300001_SM_1000_NS12placeholders2_8E,(_ZN30_INTERNAL_f53c335c_4_k_cu_main4cuda3std3__45__cpo5crendE - _ZN30_INTERNAL_f53c335c_4_k_cu_main6thrust24THRUST_300001_SM_1000_NS12placeholders2_8E)
_ZN30_INTERNAL_f53c335c_4_k_cu_main6thrust24THRUST_300001_SM_1000_NS12placeholders2_8E:
	.zero		1
	.type		_ZN30_INTERNAL_f53c335c_4_k_cu_main4cuda3std3__45__cpo5crendE,@object
	.size		_ZN30_INTERNAL_f53c335c_4_k_cu_main4cuda3std3__45__cpo5crendE,(_ZN30_INTERNAL_f53c335c_4_k_cu_main4cuda3std6ranges3__45__cpo4prevE - _ZN30_INTERNAL_f53c335c_4_k_cu_main4cuda3std3__45__cpo5crendE)
_ZN30_INTERNAL_f53c335c_4_k_cu_main4cuda3std3__45__cpo5crendE:
	.zero		1
	.type		_ZN30_INTERNAL_f53c335c_4_k_cu_main4cuda3std6ranges3__45__cpo4prevE,@object
	.size		_ZN30_INTERNAL_f53c335c_4_k_cu_main4cuda3std6ranges3__45__cpo4prevE,(_ZN30_INTERNAL_f53c335c_4_k_cu_main4cuda3std6ranges3__45__cpo9iter_moveE - _ZN30_INTERNAL_f53c335c_4_k_cu_main4cuda3std6ranges3__45__cpo4prevE)
_ZN30_INTERNAL_f53c335c_4_k_cu_main4cuda3std6ranges3__45__cpo4prevE:
	.zero		1
	.type		_ZN30_INTERNAL_f53c335c_4_k_cu_main4cuda3std6ranges3__45__cpo9iter_moveE,@object
	.size		_ZN30_INTERNAL_f53c335c_4_k_cu_main4cuda3std6ranges3__45__cpo9iter_moveE,(_ZN30_INTERNAL_f53c335c_4_k_cu_main6thrust24THRUST_300001_SM_1000_NS6system6detail10sequential3seqE - _ZN30_INTERNAL_f53c335c_4_k_cu_main4cuda3std6ranges3__45__cpo9iter_moveE)
_ZN30_INTERNAL_f53c335c_4_k_cu_main4cuda3std6ranges3__45__cpo9iter_moveE:
	.zero		1
	.type		_ZN30_INTERNAL_f53c335c_4_k_cu_main6thrust24THRUST_300001_SM_1000_NS6system6detail10sequential3seqE,@object
	.size		_ZN30_INTERNAL_f53c335c_4_k_cu_main6thrust24THRUST_300001_SM_1000_NS6system6detail10sequential3seqE,(.L_31 - _ZN30_INTERNAL_f53c335c_4_k_cu_main6thrust24THRUST_300001_SM_1000_NS6system6detail10sequential3seqE)
_ZN30_INTERNAL_f53c335c_4_k_cu_main6thrust24THRUST_300001_SM_1000_NS6system6detail10sequential3seqE:
	.zero		1
.L_31:


//--------------------- .nv.constant0._ZN3cub18CUB_300001_SM_10006detail9transform16transform_kernelINS2_10policy_hubILb1EN4cuda3std3__45tupleIJN6thrust24THRUST_300001_SM_1000_NS17counting_iteratorIiNSA_11use_defaultESC_SC_EEEEEE10policy1000El3rngNSA_6detail15normal_iteratorINSA_10device_ptrIdEEEEJSD_EEEvT0_iT1_T2_DpNS2_10kernel_argIT3_EE --------------------------
	.section	.nv.constant0._ZN3cub18CUB_300001_SM_10006detail9transform16transform_kernelINS2_10policy_hubILb1EN4cuda3std3__45tupleIJN6thrust24THRUST_300001_SM_1000_NS17counting_iteratorIiNSA_11use_defaultESC_SC_EEEEEE10policy1000El3rngNSA_6detail15normal_iteratorINSA_10device_ptrIdEEEEJSD_EEEvT0_iT1_T2_DpNS2_10kernel_argIT3_EE,"a",@progbits
	.sectionflags	@""
	.align	4
.nv.constant0._ZN3cub18CUB_300001_SM_10006detail9transform16transform_kernelINS2_10policy_hubILb1EN4cuda3std3__45tupleIJN6thrust24THRUST_300001_SM_1000_NS17counting_iteratorIiNSA_11use_defaultESC_SC_EEEEEE10policy1000El3rngNSA_6detail15normal_iteratorINSA_10device_ptrIdEEEEJSD_EEEvT0_iT1_T2_DpNS2_10kernel_argIT3_EE:
	.zero		936


//--------------------- .nv.constant0._ZN3cub18CUB_300001_SM_10006detail9transform16transform_kernelINS2_10policy_hubILb1EN4cuda3std3__45tupleIJN6thrust24THRUST_300001_SM_1000_NS17counting_iteratorIiNSA_11use_defaultESC_SC_EEEEEE10policy1000Ei3rngNSA_6detail15normal_iteratorINSA_10device_ptrIdEEEEJSD_EEEvT0_iT1_T2_DpNS2_10kernel_argIT3_EE --------------------------
	.section	.nv.constant0._ZN3cub18CUB_300001_SM_10006detail9transform16transform_kernelINS2_10policy_hubILb1EN4cuda3std3__45tupleIJN6thrust24THRUST_300001_SM_1000_NS17counting_iteratorIiNSA_11use_defaultESC_SC_EEEEEE10policy1000Ei3rngNSA_6detail15normal_iteratorINSA_10device_ptrIdEEEEJSD_EEEvT0_iT1_T2_DpNS2_10kernel_argIT3_EE,"a",@progbits
	.sectionflags	@""
	.align	4
.nv.constant0._ZN3cub18CUB_300001_SM_10006detail9transform16transform_kernelINS2_10policy_hubILb1EN4cuda3std3__45tupleIJN6thrust24THRUST_300001_SM_1000_NS17counting_iteratorIiNSA_11use_defaultESC_SC_EEEEEE10policy1000Ei3rngNSA_6detail15normal_iteratorINSA_10device_ptrIdEEEEJSD_EEEvT0_iT1_T2_DpNS2_10kernel_argIT3_EE:
	.zero		936


//--------------------- .nv.constant0._ZN3cub18CUB_300001_SM_10006detail8for_each13static_kernelINS2_12policy_hub_t12policy_500_tEmN6thrust24THRUST_300001_SM_1000_NS8cuda_cub20__uninitialized_fill7functorINS7_10device_ptrIdEEdEEEEvT0_T1_ --------------------------
	.section	.nv.constant0._ZN3cub18CUB_300001_SM_10006detail8for_each13static_kernelINS2_12policy_hub_t12policy_500_tEmN6thrust24THRUST_300001_SM_1000_NS8cuda_cub20__uninitialized_fill7functorINS7_10device_ptrIdEEdEEEEvT0_T1_,"a",@progbits
	.sectionflags	@""
	.align	4
.nv.constant0._ZN3cub18CUB_300001_SM_10006detail8for_each13static_kernelINS2_12policy_hub_t12policy_500_tEmN6thrust24THRUST_300001_SM_1000_NS8cuda_cub20__uninitialized_fill7functorINS7_10device_ptrIdEEdEEEEvT0_T1_:
	.zero		920


//--------------------- .nv.constant0._ZN3cub18CUB_300001_SM_10006detail11EmptyKernelIvEEvv --------------------------
	.section	.nv.constant0._ZN3cub18CUB_300001_SM_10006detail11EmptyKernelIvEEvv,"a",@progbits
	.sectionflags	@""
	.align	4
.nv.constant0._ZN3cub18CUB_300001_SM_10006detail11EmptyKernelIvEEvv:
	.zero		896


//--------------------- SYMBOLS --------------------------

	.type		.nv.reservedSmem.offset0,@object
	.size		.nv.reservedSmem.offset0,0x4
